//
// Generated by NVIDIA NVVM Compiler
//
// Compiler Build ID: CL-36424714
// Cuda compilation tools, release 13.0, V13.0.88
// Based on NVVM 20.0.0
//

.version 9.0
.target sm_100
.address_size 64


.entry _Z12ssm_conv_f32ILm128ELm4EEvPKfS1_iiiiPfiiil(
	.param .u64 .ptr .align 1 _Z12ssm_conv_f32ILm128ELm4EEvPKfS1_iiiiPfiiil_param_0,
	.param .u64 .ptr .align 1 _Z12ssm_conv_f32ILm128ELm4EEvPKfS1_iiiiPfiiil_param_1,
	.param .u32 _Z12ssm_conv_f32ILm128ELm4EEvPKfS1_iiiiPfiiil_param_2,
	.param .u32 _Z12ssm_conv_f32ILm128ELm4EEvPKfS1_iiiiPfiiil_param_3,
	.param .u32 _Z12ssm_conv_f32ILm128ELm4EEvPKfS1_iiiiPfiiil_param_4,
	.param .u32 _Z12ssm_conv_f32ILm128ELm4EEvPKfS1_iiiiPfiiil_param_5,
	.param .u64 .ptr .align 1 _Z12ssm_conv_f32ILm128ELm4EEvPKfS1_iiiiPfiiil_param_6,
	.param .u32 _Z12ssm_conv_f32ILm128ELm4EEvPKfS1_iiiiPfiiil_param_7,
	.param .u32 _Z12ssm_conv_f32ILm128ELm4EEvPKfS1_iiiiPfiiil_param_8,
	.param .u32 _Z12ssm_conv_f32ILm128ELm4EEvPKfS1_iiiiPfiiil_param_9,
	.param .u64 _Z12ssm_conv_f32ILm128ELm4EEvPKfS1_iiiiPfiiil_param_10
)
{
	.local .align 16 .b8 	__local_depot0[16];
	.reg .b64 	%SP;
	.reg .b64 	%SPL;
	.reg .pred 	%p<8>;
	.reg .b32 	%r<17>;
	.reg .b32 	%f<41>;
	.reg .b64 	%rd<87>;

	mov.u64 	%SPL, __local_depot0;
	ld.param.u64 	%rd25, [_Z12ssm_conv_f32ILm128ELm4EEvPKfS1_iiiiPfiiil_param_0];
	ld.param.u64 	%rd26, [_Z12ssm_conv_f32ILm128ELm4EEvPKfS1_iiiiPfiiil_param_1];
	ld.param.u32 	%r3, [_Z12ssm_conv_f32ILm128ELm4EEvPKfS1_iiiiPfiiil_param_3];
	ld.param.u32 	%r5, [_Z12ssm_conv_f32ILm128ELm4EEvPKfS1_iiiiPfiiil_param_4];
	ld.param.u32 	%r6, [_Z12ssm_conv_f32ILm128ELm4EEvPKfS1_iiiiPfiiil_param_5];
	ld.param.u64 	%rd27, [_Z12ssm_conv_f32ILm128ELm4EEvPKfS1_iiiiPfiiil_param_6];
	ld.param.s32 	%rd28, [_Z12ssm_conv_f32ILm128ELm4EEvPKfS1_iiiiPfiiil_param_7];
	ld.param.u32 	%r4, [_Z12ssm_conv_f32ILm128ELm4EEvPKfS1_iiiiPfiiil_param_8];
	ld.param.u32 	%r7, [_Z12ssm_conv_f32ILm128ELm4EEvPKfS1_iiiiPfiiil_param_9];
	ld.param.u64 	%rd24, [_Z12ssm_conv_f32ILm128ELm4EEvPKfS1_iiiiPfiiil_param_10];
	cvta.to.global.u64 	%rd29, %rd26;
	cvta.to.global.u64 	%rd1, %rd27;
	cvta.to.global.u64 	%rd2, %rd25;
	add.u64 	%rd3, %SPL, 0;
	mov.u32 	%r1, %tid.x;
	mov.u32 	%r8, %ctaid.x;
	mov.u32 	%r9, %ctaid.y;
	mul.lo.s32 	%r10, %r5, %r8;
	cvt.s64.s32 	%rd4, %r10;
	shl.b32 	%r11, %r9, 7;
	cvt.u64.u32 	%rd31, %r11;
	cvt.s64.s32 	%rd32, %r3;
	mul.lo.s64 	%rd5, %rd32, %rd31;
	cvt.s64.s32 	%rd33, %r6;
	mad.lo.s64 	%rd34, %rd33, %rd31, %rd29;
	mul.lo.s32 	%r12, %r7, %r8;
	cvt.s64.s32 	%rd6, %r12;
	mul.lo.s64 	%rd7, %rd28, %rd31;
	shr.s32 	%r13, %r6, 2;
	mov.f32 	%f11, 0f00000000;
	st.local.v4.f32 	[%rd3], {%f11, %f11, %f11, %f11};
	mul.lo.s32 	%r14, %r13, %r1;
	mul.wide.s32 	%rd35, %r14, 4;
	add.s64 	%rd36, %rd34, %rd35;
	ld.global.nc.f32 	%f1, [%rd36];
	ld.global.nc.f32 	%f2, [%rd36+4];
	ld.global.nc.f32 	%f3, [%rd36+8];
	ld.global.nc.f32 	%f4, [%rd36+12];
	setp.lt.s64 	%p1, %rd24, 1;
	@%p1 bra 	$L__BB0_12;
	shr.s32 	%r15, %r4, 2;
	shr.s32 	%r16, %r3, 2;
	cvt.s64.s32 	%rd8, %r15;
	mul.lo.s32 	%r2, %r16, %r1;
	cvt.u64.u32 	%rd9, %r1;
	setp.eq.s64 	%p2, %rd24, 1;
	add.s64 	%rd38, %rd5, %rd4;
	add.s64 	%rd39, %rd2, %rd38;
	mul.wide.s32 	%rd40, %r2, 4;
	add.s64 	%rd10, %rd39, %rd40;
	mov.b64 	%rd86, 0;
	@%p2 bra 	$L__BB0_7;
	and.b64  	%rd86, %rd24, 9223372036854775806;
	mul.wide.s32 	%rd42, %r2, 4;
	add.s64 	%rd43, %rd5, %rd42;
	add.s64 	%rd44, %rd43, %rd4;
	add.s64 	%rd45, %rd44, %rd2;
	add.s64 	%rd84, %rd45, 16;
	neg.s64 	%rd13, %rd86;
	shl.b64 	%rd46, %rd9, 2;
	add.s64 	%rd47, %rd7, %rd46;
	add.s64 	%rd48, %rd47, %rd6;
	add.s64 	%rd83, %rd1, %rd48;
	mov.b64 	%rd85, 0;
$L__BB0_3:
	setp.ne.s64 	%p3, %rd85, 0;
	shl.b64 	%rd49, %rd85, 2;
	add.s64 	%rd50, %rd49, -4;
	and.b64  	%rd51, %rd50, 12;
	add.s64 	%rd18, %rd3, %rd51;
	@%p3 bra 	$L__BB0_5;
	ld.global.nc.f32 	%f12, [%rd10];
	ld.global.nc.f32 	%f13, [%rd10+4];
	ld.global.nc.f32 	%f14, [%rd10+8];
	ld.global.nc.f32 	%f15, [%rd10+12];
	st.local.v4.f32 	[%rd3], {%f12, %f13, %f14, %f15};
	ld.local.f32 	%f39, [%rd18];
	bra.uni 	$L__BB0_6;
$L__BB0_5:
	ld.global.nc.f32 	%f39, [%rd84+-4];
	st.local.f32 	[%rd18], %f39;
$L__BB0_6:
	shl.b64 	%rd52, %rd85, 2;
	and.b64  	%rd53, %rd52, 8;
	add.s64 	%rd54, %rd3, %rd53;
	ld.local.f32 	%f16, [%rd54];
	fma.rn.f32 	%f17, %f16, %f1, 0f00000000;
	add.s64 	%rd55, %rd52, 4;
	and.b64  	%rd56, %rd55, 12;
	add.s64 	%rd57, %rd3, %rd56;
	ld.local.f32 	%f18, [%rd57];
	fma.rn.f32 	%f19, %f18, %f2, %f17;
	xor.b64  	%rd58, %rd53, 8;
	add.s64 	%rd59, %rd3, %rd58;
	ld.local.f32 	%f20, [%rd59];
	fma.rn.f32 	%f21, %f20, %f3, %f19;
	fma.rn.f32 	%f22, %f39, %f4, %f21;
	st.global.f32 	[%rd83], %f22;
	ld.global.nc.f32 	%f23, [%rd84];
	st.local.f32 	[%rd54], %f23;
	fma.rn.f32 	%f24, %f18, %f1, 0f00000000;
	fma.rn.f32 	%f25, %f20, %f2, %f24;
	fma.rn.f32 	%f26, %f39, %f3, %f25;
	fma.rn.f32 	%f27, %f23, %f4, %f26;
	shl.b64 	%rd60, %rd8, 2;
	add.s64 	%rd61, %rd83, %rd60;
	st.global.f32 	[%rd61], %f27;
	add.s64 	%rd85, %rd85, 2;
	add.s64 	%rd84, %rd84, 8;
	add.s64 	%rd62, %rd13, %rd85;
	shl.b64 	%rd63, %rd8, 3;
	add.s64 	%rd83, %rd83, %rd63;
	setp.ne.s64 	%p4, %rd62, 0;
	@%p4 bra 	$L__BB0_3;
$L__BB0_7:
	and.b64  	%rd64, %rd24, 1;
	setp.eq.b64 	%p5, %rd64, 1;
	not.pred 	%p6, %p5;
	@%p6 bra 	$L__BB0_12;
	setp.eq.s64 	%p7, %rd86, 0;
	shl.b64 	%rd65, %rd86, 2;
	add.s64 	%rd66, %rd65, -4;
	and.b64  	%rd67, %rd66, 12;
	add.s64 	%rd23, %rd3, %rd67;
	@%p7 bra 	$L__BB0_10;
	add.s64 	%rd69, %rd10, %rd65;
	ld.global.nc.f32 	%f40, [%rd69+12];
	st.local.f32 	[%rd23], %f40;
	bra.uni 	$L__BB0_11;
$L__BB0_10:
	ld.global.nc.f32 	%f28, [%rd10];
	ld.global.nc.f32 	%f29, [%rd10+4];
	ld.global.nc.f32 	%f30, [%rd10+8];
	ld.global.nc.f32 	%f31, [%rd10+12];
	st.local.v4.f32 	[%rd3], {%f28, %f29, %f30, %f31};
	ld.local.f32 	%f40, [%rd23];
$L__BB0_11:
	and.b64  	%rd71, %rd65, 12;
	add.s64 	%rd72, %rd3, %rd71;
	ld.local.f32 	%f32, [%rd72];
	fma.rn.f32 	%f33, %f32, %f1, 0f00000000;
	add.s64 	%rd73, %rd65, 4;
	and.b64  	%rd74, %rd73, 12;
	add.s64 	%rd75, %rd3, %rd74;
	ld.local.f32 	%f34, [%rd75];
	fma.rn.f32 	%f35, %f34, %f2, %f33;
	xor.b64  	%rd76, %rd71, 8;
	add.s64 	%rd77, %rd3, %rd76;
	ld.local.f32 	%f36, [%rd77];
	fma.rn.f32 	%f37, %f36, %f3, %f35;
	fma.rn.f32 	%f38, %f40, %f4, %f37;
	mad.lo.s64 	%rd78, %rd86, %rd8, %rd9;
	add.s64 	%rd79, %rd7, %rd6;
	add.s64 	%rd80, %rd1, %rd79;
	shl.b64 	%rd81, %rd78, 2;
	add.s64 	%rd82, %rd80, %rd81;
	st.global.f32 	[%rd82], %f38;
$L__BB0_12:
	ret;

}
.entry _Z12ssm_conv_f32ILm128ELm3EEvPKfS1_iiiiPfiiil(
	.param .u64 .ptr .align 1 _Z12ssm_conv_f32ILm128ELm3EEvPKfS1_iiiiPfiiil_param_0,
	.param .u64 .ptr .align 1 _Z12ssm_conv_f32ILm128ELm3EEvPKfS1_iiiiPfiiil_param_1,
	.param .u32 _Z12ssm_conv_f32ILm128ELm3EEvPKfS1_iiiiPfiiil_param_2,
	.param .u32 _Z12ssm_conv_f32ILm128ELm3EEvPKfS1_iiiiPfiiil_param_3,
	.param .u32 _Z12ssm_conv_f32ILm128ELm3EEvPKfS1_iiiiPfiiil_param_4,
	.param .u32 _Z12ssm_conv_f32ILm128ELm3EEvPKfS1_iiiiPfiiil_param_5,
	.param .u64 .ptr .align 1 _Z12ssm_conv_f32ILm128ELm3EEvPKfS1_iiiiPfiiil_param_6,
	.param .u32 _Z12ssm_conv_f32ILm128ELm3EEvPKfS1_iiiiPfiiil_param_7,
	.param .u32 _Z12ssm_conv_f32ILm128ELm3EEvPKfS1_iiiiPfiiil_param_8,
	.param .u32 _Z12ssm_conv_f32ILm128ELm3EEvPKfS1_iiiiPfiiil_param_9,
	.param .u64 _Z12ssm_conv_f32ILm128ELm3EEvPKfS1_iiiiPfiiil_param_10
)
{
	.local .align 4 .b8 	__local_depot1[12];
	.reg .b64 	%SP;
	.reg .b64 	%SPL;
	.reg .pred 	%p<8>;
	.reg .b32 	%r<18>;
	.reg .b32 	%f<31>;
	.reg .b64 	%rd<125>;

	mov.u64 	%SPL, __local_depot1;
	ld.param.u64 	%rd34, [_Z12ssm_conv_f32ILm128ELm3EEvPKfS1_iiiiPfiiil_param_0];
	ld.param.u64 	%rd35, [_Z12ssm_conv_f32ILm128ELm3EEvPKfS1_iiiiPfiiil_param_1];
	ld.param.u32 	%r3, [_Z12ssm_conv_f32ILm128ELm3EEvPKfS1_iiiiPfiiil_param_3];
	ld.param.u32 	%r5, [_Z12ssm_conv_f32ILm128ELm3EEvPKfS1_iiiiPfiiil_param_4];
	ld.param.u32 	%r6, [_Z12ssm_conv_f32ILm128ELm3EEvPKfS1_iiiiPfiiil_param_5];
	ld.param.u64 	%rd36, [_Z12ssm_conv_f32ILm128ELm3EEvPKfS1_iiiiPfiiil_param_6];
	ld.param.s32 	%rd37, [_Z12ssm_conv_f32ILm128ELm3EEvPKfS1_iiiiPfiiil_param_7];
	ld.param.u32 	%r4, [_Z12ssm_conv_f32ILm128ELm3EEvPKfS1_iiiiPfiiil_param_8];
	ld.param.u32 	%r7, [_Z12ssm_conv_f32ILm128ELm3EEvPKfS1_iiiiPfiiil_param_9];
	ld.param.u64 	%rd33, [_Z12ssm_conv_f32ILm128ELm3EEvPKfS1_iiiiPfiiil_param_10];
	cvta.to.global.u64 	%rd38, %rd35;
	cvta.to.global.u64 	%rd1, %rd36;
	cvta.to.global.u64 	%rd2, %rd34;
	add.u64 	%rd3, %SPL, 0;
	mov.u32 	%r1, %tid.x;
	mov.u32 	%r8, %ctaid.x;
	mov.u32 	%r9, %ctaid.y;
	mul.lo.s32 	%r10, %r5, %r8;
	cvt.s64.s32 	%rd4, %r10;
	shl.b32 	%r11, %r9, 7;
	cvt.u64.u32 	%rd40, %r11;
	cvt.s64.s32 	%rd41, %r3;
	mul.lo.s64 	%rd5, %rd41, %rd40;
	cvt.s64.s32 	%rd42, %r6;
	mad.lo.s64 	%rd43, %rd42, %rd40, %rd38;
	mul.lo.s32 	%r12, %r7, %r8;
	cvt.s64.s32 	%rd6, %r12;
	mul.lo.s64 	%rd7, %rd37, %rd40;
	shr.s32 	%r13, %r6, 2;
	mov.b32 	%r14, 0;
	st.local.u32 	[%rd3], %r14;
	st.local.u32 	[%rd3+4], %r14;
	st.local.u32 	[%rd3+8], %r14;
	mul.lo.s32 	%r15, %r13, %r1;
	mul.wide.s32 	%rd44, %r15, 4;
	add.s64 	%rd45, %rd43, %rd44;
	ld.global.nc.f32 	%f1, [%rd45];
	ld.global.nc.f32 	%f2, [%rd45+4];
	ld.global.nc.f32 	%f3, [%rd45+8];
	setp.lt.s64 	%p1, %rd33, 1;
	@%p1 bra 	$L__BB1_12;
	shr.s32 	%r16, %r4, 2;
	shr.s32 	%r17, %r3, 2;
	cvt.s64.s32 	%rd8, %r16;
	mul.lo.s32 	%r2, %r17, %r1;
	cvt.u64.u32 	%rd9, %r1;
	setp.eq.s64 	%p2, %rd33, 1;
	add.s64 	%rd47, %rd5, %rd4;
	add.s64 	%rd48, %rd2, %rd47;
	mul.wide.s32 	%rd49, %r2, 4;
	add.s64 	%rd10, %rd48, %rd49;
	mov.b64 	%rd124, 0;
	@%p2 bra 	$L__BB1_7;
	and.b64  	%rd124, %rd33, 9223372036854775806;
	add.s64 	%rd56, %rd5, %rd49;
	add.s64 	%rd57, %rd56, %rd4;
	add.s64 	%rd58, %rd57, %rd2;
	add.s64 	%rd122, %rd58, 12;
	shl.b64 	%rd59, %rd9, 2;
	add.s64 	%rd60, %rd7, %rd59;
	add.s64 	%rd61, %rd60, %rd6;
	add.s64 	%rd116, %rd1, %rd61;
	mov.b64 	%rd120, 3;
	mov.b64 	%rd119, 0;
	mov.b64 	%rd118, 2;
	mov.b64 	%rd117, 1;
	mov.b64 	%rd115, -1;
	mov.u64 	%rd121, %rd3;
	mov.u64 	%rd123, %rd119;
$L__BB1_3:
	setp.ne.s64 	%p3, %rd119, 0;
	@%p3 bra 	$L__BB1_5;
	ld.global.nc.f32 	%f5, [%rd10];
	st.local.f32 	[%rd3], %f5;
	ld.global.nc.f32 	%f6, [%rd10+4];
	st.local.f32 	[%rd3+4], %f6;
	ld.global.nc.f32 	%f7, [%rd10+8];
	st.local.f32 	[%rd3+8], %f7;
	bra.uni 	$L__BB1_6;
$L__BB1_5:
	ld.global.nc.f32 	%f4, [%rd122+-4];
	mul.hi.u64 	%rd62, %rd115, -6148914691236517205;
	shr.u64 	%rd63, %rd62, 1;
	mad.lo.s64 	%rd64, %rd63, -12, %rd121;
	st.local.f32 	[%rd64+-4], %f4;
$L__BB1_6:
	mul.hi.u64 	%rd65, %rd123, -6148914691236517205;
	shr.u64 	%rd66, %rd65, 1;
	mad.lo.s64 	%rd67, %rd66, -12, %rd121;
	ld.local.f32 	%f8, [%rd67];
	fma.rn.f32 	%f9, %f8, %f1, 0f00000000;
	mul.hi.u64 	%rd68, %rd117, -6148914691236517205;
	shr.u64 	%rd69, %rd68, 1;
	mad.lo.s64 	%rd70, %rd69, -12, %rd121;
	ld.local.f32 	%f10, [%rd70+4];
	fma.rn.f32 	%f11, %f10, %f2, %f9;
	add.s64 	%rd123, %rd123, 2;
	mul.hi.u64 	%rd71, %rd118, -6148914691236517205;
	shr.u64 	%rd72, %rd71, 1;
	mad.lo.s64 	%rd73, %rd72, -12, %rd121;
	ld.local.f32 	%f12, [%rd73+8];
	fma.rn.f32 	%f13, %f12, %f3, %f11;
	st.global.f32 	[%rd116], %f13;
	ld.global.nc.f32 	%f14, [%rd122];
	st.local.f32 	[%rd67], %f14;
	ld.local.f32 	%f15, [%rd70+4];
	fma.rn.f32 	%f16, %f15, %f1, 0f00000000;
	ld.local.f32 	%f17, [%rd73+8];
	fma.rn.f32 	%f18, %f17, %f2, %f16;
	mul.hi.u64 	%rd74, %rd120, -6148914691236517205;
	shr.u64 	%rd75, %rd74, 1;
	mad.lo.s64 	%rd76, %rd75, -12, %rd121;
	ld.local.f32 	%f19, [%rd76+12];
	fma.rn.f32 	%f20, %f19, %f3, %f18;
	shl.b64 	%rd77, %rd8, 2;
	add.s64 	%rd78, %rd116, %rd77;
	st.global.f32 	[%rd78], %f20;
	add.s64 	%rd122, %rd122, 8;
	add.s64 	%rd121, %rd121, 8;
	add.s64 	%rd120, %rd120, 2;
	add.s64 	%rd119, %rd119, -2;
	add.s64 	%rd79, %rd124, %rd119;
	add.s64 	%rd118, %rd118, 2;
	add.s64 	%rd117, %rd117, 2;
	shl.b64 	%rd80, %rd8, 3;
	add.s64 	%rd116, %rd116, %rd80;
	add.s64 	%rd115, %rd115, 2;
	setp.ne.s64 	%p4, %rd79, 0;
	@%p4 bra 	$L__BB1_3;
$L__BB1_7:
	and.b64  	%rd81, %rd33, 1;
	setp.eq.b64 	%p5, %rd81, 1;
	not.pred 	%p6, %p5;
	@%p6 bra 	$L__BB1_12;
	setp.eq.s64 	%p7, %rd124, 0;
	@%p7 bra 	$L__BB1_10;
	shl.b64 	%rd82, %rd124, 2;
	add.s64 	%rd83, %rd10, %rd82;
	ld.global.nc.f32 	%f21, [%rd83+8];
	add.s64 	%rd84, %rd124, -1;
	mul.hi.u64 	%rd85, %rd84, -6148914691236517205;
	shr.u64 	%rd86, %rd85, 1;
	mul.lo.s64 	%rd87, %rd86, 3;
	sub.s64 	%rd88, %rd84, %rd87;
	shl.b64 	%rd89, %rd88, 2;
	add.s64 	%rd90, %rd3, %rd89;
	st.local.f32 	[%rd90], %f21;
	bra.uni 	$L__BB1_11;
$L__BB1_10:
	ld.global.nc.f32 	%f22, [%rd10];
	st.local.f32 	[%rd3], %f22;
	ld.global.nc.f32 	%f23, [%rd10+4];
	st.local.f32 	[%rd3+4], %f23;
	ld.global.nc.f32 	%f24, [%rd10+8];
	st.local.f32 	[%rd3+8], %f24;
$L__BB1_11:
	mul.hi.u64 	%rd91, %rd124, 6148914691236517206;
	mul.lo.s64 	%rd92, %rd91, 3;
	sub.s64 	%rd93, %rd124, %rd92;
	shl.b64 	%rd94, %rd93, 2;
	add.s64 	%rd95, %rd3, %rd94;
	ld.local.f32 	%f25, [%rd95];
	fma.rn.f32 	%f26, %f25, %f1, 0f00000000;
	add.s64 	%rd96, %rd124, 1;
	mul.hi.u64 	%rd97, %rd96, -6148914691236517205;
	shr.u64 	%rd98, %rd97, 1;
	mul.lo.s64 	%rd99, %rd98, 3;
	sub.s64 	%rd100, %rd96, %rd99;
	shl.b64 	%rd101, %rd100, 2;
	add.s64 	%rd102, %rd3, %rd101;
	ld.local.f32 	%f27, [%rd102];
	fma.rn.f32 	%f28, %f27, %f2, %f26;
	add.s64 	%rd103, %rd124, 2;
	mul.hi.u64 	%rd104, %rd103, -6148914691236517205;
	shr.u64 	%rd105, %rd104, 1;
	mul.lo.s64 	%rd106, %rd105, 3;
	sub.s64 	%rd107, %rd103, %rd106;
	shl.b64 	%rd108, %rd107, 2;
	add.s64 	%rd109, %rd3, %rd108;
	ld.local.f32 	%f29, [%rd109];
	fma.rn.f32 	%f30, %f29, %f3, %f28;
	mad.lo.s64 	%rd110, %rd124, %rd8, %rd9;
	add.s64 	%rd111, %rd7, %rd6;
	add.s64 	%rd112, %rd1, %rd111;
	shl.b64 	%rd113, %rd110, 2;
	add.s64 	%rd114, %rd112, %rd113;
	st.global.f32 	[%rd114], %f30;
$L__BB1_12:
	ret;

}
.entry _Z23ssm_conv_long_token_f32ILm128ELm4ELl32EEvPKfS1_iiiiPfiiil(
	.param .u64 .ptr .align 1 _Z23ssm_conv_long_token_f32ILm128ELm4ELl32EEvPKfS1_iiiiPfiiil_param_0,
	.param .u64 .ptr .align 1 _Z23ssm_conv_long_token_f32ILm128ELm4ELl32EEvPKfS1_iiiiPfiiil_param_1,
	.param .u32 _Z23ssm_conv_long_token_f32ILm128ELm4ELl32EEvPKfS1_iiiiPfiiil_param_2,
	.param .u32 _Z23ssm_conv_long_token_f32ILm128ELm4ELl32EEvPKfS1_iiiiPfiiil_param_3,
	.param .u32 _Z23ssm_conv_long_token_f32ILm128ELm4ELl32EEvPKfS1_iiiiPfiiil_param_4,
	.param .u32 _Z23ssm_conv_long_token_f32ILm128ELm4ELl32EEvPKfS1_iiiiPfiiil_param_5,
	.param .u64 .ptr .align 1 _Z23ssm_conv_long_token_f32ILm128ELm4ELl32EEvPKfS1_iiiiPfiiil_param_6,
	.param .u32 _Z23ssm_conv_long_token_f32ILm128ELm4ELl32EEvPKfS1_iiiiPfiiil_param_7,
	.param .u32 _Z23ssm_conv_long_token_f32ILm128ELm4ELl32EEvPKfS1_iiiiPfiiil_param_8,
	.param .u32 _Z23ssm_conv_long_token_f32ILm128ELm4ELl32EEvPKfS1_iiiiPfiiil_param_9,
	.param .u64 _Z23ssm_conv_long_token_f32ILm128ELm4ELl32EEvPKfS1_iiiiPfiiil_param_10
)
{
	.reg .pred 	%p<33>;
	.reg .b32 	%r<19>;
	.reg .b32 	%f<237>;
	.reg .b64 	%rd<162>;

	ld.param.u64 	%rd7, [_Z23ssm_conv_long_token_f32ILm128ELm4ELl32EEvPKfS1_iiiiPfiiil_param_0];
	ld.param.u64 	%rd8, [_Z23ssm_conv_long_token_f32ILm128ELm4ELl32EEvPKfS1_iiiiPfiiil_param_1];
	ld.param.s32 	%rd9, [_Z23ssm_conv_long_token_f32ILm128ELm4ELl32EEvPKfS1_iiiiPfiiil_param_2];
	ld.param.u32 	%r1, [_Z23ssm_conv_long_token_f32ILm128ELm4ELl32EEvPKfS1_iiiiPfiiil_param_3];
	ld.param.u32 	%r2, [_Z23ssm_conv_long_token_f32ILm128ELm4ELl32EEvPKfS1_iiiiPfiiil_param_4];
	ld.param.u32 	%r3, [_Z23ssm_conv_long_token_f32ILm128ELm4ELl32EEvPKfS1_iiiiPfiiil_param_5];
	ld.param.u64 	%rd10, [_Z23ssm_conv_long_token_f32ILm128ELm4ELl32EEvPKfS1_iiiiPfiiil_param_6];
	ld.param.s32 	%rd11, [_Z23ssm_conv_long_token_f32ILm128ELm4ELl32EEvPKfS1_iiiiPfiiil_param_7];
	ld.param.u32 	%r4, [_Z23ssm_conv_long_token_f32ILm128ELm4ELl32EEvPKfS1_iiiiPfiiil_param_8];
	ld.param.u32 	%r5, [_Z23ssm_conv_long_token_f32ILm128ELm4ELl32EEvPKfS1_iiiiPfiiil_param_9];
	ld.param.u64 	%rd6, [_Z23ssm_conv_long_token_f32ILm128ELm4ELl32EEvPKfS1_iiiiPfiiil_param_10];
	cvta.to.global.u64 	%rd12, %rd8;
	cvta.to.global.u64 	%rd13, %rd10;
	cvta.to.global.u64 	%rd14, %rd7;
	mov.u32 	%r6, %tid.x;
	mov.u32 	%r7, %ctaid.x;
	mov.u32 	%r8, %ctaid.y;
	mov.u32 	%r9, %ctaid.z;
	mul.lo.s32 	%r10, %r2, %r7;
	cvt.s64.s32 	%rd15, %r10;
	shl.b32 	%r11, %r8, 7;
	cvt.u64.u32 	%rd16, %r11;
	cvt.s64.s32 	%rd17, %r1;
	shl.b32 	%r12, %r9, 5;
	cvt.u64.u32 	%rd1, %r12;
	mul.lo.s64 	%rd18, %rd9, %rd1;
	mad.lo.s64 	%rd19, %rd17, %rd16, %rd18;
	add.s64 	%rd20, %rd19, %rd15;
	add.s64 	%rd21, %rd14, %rd20;
	cvt.s64.s32 	%rd22, %r3;
	mad.lo.s64 	%rd23, %rd22, %rd16, %rd12;
	mul.lo.s32 	%r13, %r5, %r7;
	cvt.s64.s32 	%rd24, %r13;
	cvt.s64.s32 	%rd25, %r4;
	mul.lo.s64 	%rd26, %rd11, %rd16;
	mad.lo.s64 	%rd27, %rd25, %rd1, %rd26;
	add.s64 	%rd28, %rd27, %rd24;
	add.s64 	%rd2, %rd13, %rd28;
	shr.s32 	%r14, %r3, 2;
	mul.lo.s32 	%r15, %r14, %r6;
	shr.s32 	%r16, %r4, 2;
	shr.s32 	%r17, %r1, 2;
	mul.wide.s32 	%rd29, %r15, 4;
	add.s64 	%rd30, %rd23, %rd29;
	ld.global.nc.f32 	%f1, [%rd30];
	ld.global.nc.f32 	%f2, [%rd30+4];
	ld.global.nc.f32 	%f3, [%rd30+8];
	ld.global.nc.f32 	%f4, [%rd30+12];
	mul.lo.s32 	%r18, %r17, %r6;
	cvt.s64.s32 	%rd3, %r16;
	cvt.u64.u32 	%rd4, %r6;
	setp.le.s64 	%p1, %rd6, %rd1;
	mul.wide.s32 	%rd31, %r18, 4;
	add.s64 	%rd5, %rd21, %rd31;
	mov.f32 	%f210, 0f00000000;
	mov.f32 	%f209, %f210;
	mov.f32 	%f208, %f210;
	mov.f32 	%f207, %f210;
	@%p1 bra 	$L__BB2_2;
	ld.global.nc.f32 	%f207, [%rd5];
	ld.global.nc.f32 	%f208, [%rd5+4];
	ld.global.nc.f32 	%f209, [%rd5+8];
	ld.global.nc.f32 	%f210, [%rd5+12];
	fma.rn.f32 	%f74, %f207, %f1, 0f00000000;
	fma.rn.f32 	%f75, %f208, %f2, %f74;
	fma.rn.f32 	%f76, %f209, %f3, %f75;
	fma.rn.f32 	%f77, %f210, %f4, %f76;
	shl.b64 	%rd32, %rd4, 2;
	add.s64 	%rd33, %rd2, %rd32;
	st.global.f32 	[%rd33], %f77;
$L__BB2_2:
	add.s64 	%rd34, %rd1, 1;
	setp.ge.s64 	%p2, %rd34, %rd6;
	@%p2 bra 	$L__BB2_4;
	ld.global.nc.f32 	%f207, [%rd5+16];
	fma.rn.f32 	%f78, %f208, %f1, 0f00000000;
	fma.rn.f32 	%f79, %f209, %f2, %f78;
	fma.rn.f32 	%f80, %f210, %f3, %f79;
	fma.rn.f32 	%f81, %f207, %f4, %f80;
	add.s64 	%rd35, %rd3, %rd4;
	shl.b64 	%rd36, %rd35, 2;
	add.s64 	%rd37, %rd2, %rd36;
	st.global.f32 	[%rd37], %f81;
$L__BB2_4:
	add.s64 	%rd38, %rd1, 2;
	setp.ge.s64 	%p3, %rd38, %rd6;
	@%p3 bra 	$L__BB2_6;
	ld.global.nc.f32 	%f208, [%rd5+20];
	fma.rn.f32 	%f82, %f209, %f1, 0f00000000;
	fma.rn.f32 	%f83, %f210, %f2, %f82;
	fma.rn.f32 	%f84, %f207, %f3, %f83;
	fma.rn.f32 	%f85, %f208, %f4, %f84;
	shl.b64 	%rd39, %rd3, 1;
	add.s64 	%rd40, %rd39, %rd4;
	shl.b64 	%rd41, %rd40, 2;
	add.s64 	%rd42, %rd2, %rd41;
	st.global.f32 	[%rd42], %f85;
$L__BB2_6:
	add.s64 	%rd43, %rd1, 3;
	setp.ge.s64 	%p4, %rd43, %rd6;
	@%p4 bra 	$L__BB2_8;
	ld.global.nc.f32 	%f209, [%rd5+24];
	fma.rn.f32 	%f86, %f210, %f1, 0f00000000;
	fma.rn.f32 	%f87, %f207, %f2, %f86;
	fma.rn.f32 	%f88, %f208, %f3, %f87;
	fma.rn.f32 	%f89, %f209, %f4, %f88;
	mad.lo.s64 	%rd44, %rd3, 3, %rd4;
	shl.b64 	%rd45, %rd44, 2;
	add.s64 	%rd46, %rd2, %rd45;
	st.global.f32 	[%rd46], %f89;
$L__BB2_8:
	add.s64 	%rd47, %rd1, 4;
	setp.ge.s64 	%p5, %rd47, %rd6;
	@%p5 bra 	$L__BB2_10;
	ld.global.nc.f32 	%f210, [%rd5+28];
	fma.rn.f32 	%f90, %f207, %f1, 0f00000000;
	fma.rn.f32 	%f91, %f208, %f2, %f90;
	fma.rn.f32 	%f92, %f209, %f3, %f91;
	fma.rn.f32 	%f93, %f210, %f4, %f92;
	shl.b64 	%rd48, %rd3, 2;
	add.s64 	%rd49, %rd48, %rd4;
	shl.b64 	%rd50, %rd49, 2;
	add.s64 	%rd51, %rd2, %rd50;
	st.global.f32 	[%rd51], %f93;
$L__BB2_10:
	add.s64 	%rd52, %rd1, 5;
	setp.ge.s64 	%p6, %rd52, %rd6;
	@%p6 bra 	$L__BB2_12;
	ld.global.nc.f32 	%f207, [%rd5+32];
	fma.rn.f32 	%f94, %f208, %f1, 0f00000000;
	fma.rn.f32 	%f95, %f209, %f2, %f94;
	fma.rn.f32 	%f96, %f210, %f3, %f95;
	fma.rn.f32 	%f97, %f207, %f4, %f96;
	mad.lo.s64 	%rd53, %rd3, 5, %rd4;
	shl.b64 	%rd54, %rd53, 2;
	add.s64 	%rd55, %rd2, %rd54;
	st.global.f32 	[%rd55], %f97;
$L__BB2_12:
	add.s64 	%rd56, %rd1, 6;
	setp.ge.s64 	%p7, %rd56, %rd6;
	@%p7 bra 	$L__BB2_14;
	ld.global.nc.f32 	%f208, [%rd5+36];
	fma.rn.f32 	%f98, %f209, %f1, 0f00000000;
	fma.rn.f32 	%f99, %f210, %f2, %f98;
	fma.rn.f32 	%f100, %f207, %f3, %f99;
	fma.rn.f32 	%f101, %f208, %f4, %f100;
	mad.lo.s64 	%rd57, %rd3, 6, %rd4;
	shl.b64 	%rd58, %rd57, 2;
	add.s64 	%rd59, %rd2, %rd58;
	st.global.f32 	[%rd59], %f101;
$L__BB2_14:
	add.s64 	%rd60, %rd1, 7;
	setp.ge.s64 	%p8, %rd60, %rd6;
	@%p8 bra 	$L__BB2_16;
	ld.global.nc.f32 	%f209, [%rd5+40];
	fma.rn.f32 	%f102, %f210, %f1, 0f00000000;
	fma.rn.f32 	%f103, %f207, %f2, %f102;
	fma.rn.f32 	%f104, %f208, %f3, %f103;
	fma.rn.f32 	%f105, %f209, %f4, %f104;
	mad.lo.s64 	%rd61, %rd3, 7, %rd4;
	shl.b64 	%rd62, %rd61, 2;
	add.s64 	%rd63, %rd2, %rd62;
	st.global.f32 	[%rd63], %f105;
$L__BB2_16:
	add.s64 	%rd64, %rd1, 8;
	setp.ge.s64 	%p9, %rd64, %rd6;
	@%p9 bra 	$L__BB2_18;
	ld.global.nc.f32 	%f210, [%rd5+44];
	fma.rn.f32 	%f106, %f207, %f1, 0f00000000;
	fma.rn.f32 	%f107, %f208, %f2, %f106;
	fma.rn.f32 	%f108, %f209, %f3, %f107;
	fma.rn.f32 	%f109, %f210, %f4, %f108;
	shl.b64 	%rd65, %rd3, 3;
	add.s64 	%rd66, %rd65, %rd4;
	shl.b64 	%rd67, %rd66, 2;
	add.s64 	%rd68, %rd2, %rd67;
	st.global.f32 	[%rd68], %f109;
$L__BB2_18:
	add.s64 	%rd69, %rd1, 9;
	setp.ge.s64 	%p10, %rd69, %rd6;
	@%p10 bra 	$L__BB2_20;
	ld.global.nc.f32 	%f207, [%rd5+48];
	fma.rn.f32 	%f110, %f208, %f1, 0f00000000;
	fma.rn.f32 	%f111, %f209, %f2, %f110;
	fma.rn.f32 	%f112, %f210, %f3, %f111;
	fma.rn.f32 	%f113, %f207, %f4, %f112;
	mad.lo.s64 	%rd70, %rd3, 9, %rd4;
	shl.b64 	%rd71, %rd70, 2;
	add.s64 	%rd72, %rd2, %rd71;
	st.global.f32 	[%rd72], %f113;
$L__BB2_20:
	add.s64 	%rd73, %rd1, 10;
	setp.ge.s64 	%p11, %rd73, %rd6;
	@%p11 bra 	$L__BB2_22;
	ld.global.nc.f32 	%f208, [%rd5+52];
	fma.rn.f32 	%f114, %f209, %f1, 0f00000000;
	fma.rn.f32 	%f115, %f210, %f2, %f114;
	fma.rn.f32 	%f116, %f207, %f3, %f115;
	fma.rn.f32 	%f117, %f208, %f4, %f116;
	mad.lo.s64 	%rd74, %rd3, 10, %rd4;
	shl.b64 	%rd75, %rd74, 2;
	add.s64 	%rd76, %rd2, %rd75;
	st.global.f32 	[%rd76], %f117;
$L__BB2_22:
	add.s64 	%rd77, %rd1, 11;
	setp.ge.s64 	%p12, %rd77, %rd6;
	@%p12 bra 	$L__BB2_24;
	ld.global.nc.f32 	%f209, [%rd5+56];
	fma.rn.f32 	%f118, %f210, %f1, 0f00000000;
	fma.rn.f32 	%f119, %f207, %f2, %f118;
	fma.rn.f32 	%f120, %f208, %f3, %f119;
	fma.rn.f32 	%f121, %f209, %f4, %f120;
	mad.lo.s64 	%rd78, %rd3, 11, %rd4;
	shl.b64 	%rd79, %rd78, 2;
	add.s64 	%rd80, %rd2, %rd79;
	st.global.f32 	[%rd80], %f121;
$L__BB2_24:
	add.s64 	%rd81, %rd1, 12;
	setp.ge.s64 	%p13, %rd81, %rd6;
	@%p13 bra 	$L__BB2_26;
	ld.global.nc.f32 	%f210, [%rd5+60];
	fma.rn.f32 	%f122, %f207, %f1, 0f00000000;
	fma.rn.f32 	%f123, %f208, %f2, %f122;
	fma.rn.f32 	%f124, %f209, %f3, %f123;
	fma.rn.f32 	%f125, %f210, %f4, %f124;
	mad.lo.s64 	%rd82, %rd3, 12, %rd4;
	shl.b64 	%rd83, %rd82, 2;
	add.s64 	%rd84, %rd2, %rd83;
	st.global.f32 	[%rd84], %f125;
$L__BB2_26:
	add.s64 	%rd85, %rd1, 13;
	setp.ge.s64 	%p14, %rd85, %rd6;
	@%p14 bra 	$L__BB2_28;
	ld.global.nc.f32 	%f207, [%rd5+64];
	fma.rn.f32 	%f126, %f208, %f1, 0f00000000;
	fma.rn.f32 	%f127, %f209, %f2, %f126;
	fma.rn.f32 	%f128, %f210, %f3, %f127;
	fma.rn.f32 	%f129, %f207, %f4, %f128;
	mad.lo.s64 	%rd86, %rd3, 13, %rd4;
	shl.b64 	%rd87, %rd86, 2;
	add.s64 	%rd88, %rd2, %rd87;
	st.global.f32 	[%rd88], %f129;
$L__BB2_28:
	add.s64 	%rd89, %rd1, 14;
	setp.ge.s64 	%p15, %rd89, %rd6;
	@%p15 bra 	$L__BB2_30;
	ld.global.nc.f32 	%f208, [%rd5+68];
	fma.rn.f32 	%f130, %f209, %f1, 0f00000000;
	fma.rn.f32 	%f131, %f210, %f2, %f130;
	fma.rn.f32 	%f132, %f207, %f3, %f131;
	fma.rn.f32 	%f133, %f208, %f4, %f132;
	mad.lo.s64 	%rd90, %rd3, 14, %rd4;
	shl.b64 	%rd91, %rd90, 2;
	add.s64 	%rd92, %rd2, %rd91;
	st.global.f32 	[%rd92], %f133;
$L__BB2_30:
	add.s64 	%rd93, %rd1, 15;
	setp.ge.s64 	%p16, %rd93, %rd6;
	@%p16 bra 	$L__BB2_32;
	ld.global.nc.f32 	%f209, [%rd5+72];
	fma.rn.f32 	%f134, %f210, %f1, 0f00000000;
	fma.rn.f32 	%f135, %f207, %f2, %f134;
	fma.rn.f32 	%f136, %f208, %f3, %f135;
	fma.rn.f32 	%f137, %f209, %f4, %f136;
	mad.lo.s64 	%rd94, %rd3, 15, %rd4;
	shl.b64 	%rd95, %rd94, 2;
	add.s64 	%rd96, %rd2, %rd95;
	st.global.f32 	[%rd96], %f137;
$L__BB2_32:
	add.s64 	%rd97, %rd1, 16;
	setp.ge.s64 	%p17, %rd97, %rd6;
	@%p17 bra 	$L__BB2_34;
	ld.global.nc.f32 	%f210, [%rd5+76];
	fma.rn.f32 	%f138, %f207, %f1, 0f00000000;
	fma.rn.f32 	%f139, %f208, %f2, %f138;
	fma.rn.f32 	%f140, %f209, %f3, %f139;
	fma.rn.f32 	%f141, %f210, %f4, %f140;
	shl.b64 	%rd98, %rd3, 4;
	add.s64 	%rd99, %rd98, %rd4;
	shl.b64 	%rd100, %rd99, 2;
	add.s64 	%rd101, %rd2, %rd100;
	st.global.f32 	[%rd101], %f141;
$L__BB2_34:
	add.s64 	%rd102, %rd1, 17;
	setp.ge.s64 	%p18, %rd102, %rd6;
	@%p18 bra 	$L__BB2_36;
	ld.global.nc.f32 	%f207, [%rd5+80];
	fma.rn.f32 	%f142, %f208, %f1, 0f00000000;
	fma.rn.f32 	%f143, %f209, %f2, %f142;
	fma.rn.f32 	%f144, %f210, %f3, %f143;
	fma.rn.f32 	%f145, %f207, %f4, %f144;
	mad.lo.s64 	%rd103, %rd3, 17, %rd4;
	shl.b64 	%rd104, %rd103, 2;
	add.s64 	%rd105, %rd2, %rd104;
	st.global.f32 	[%rd105], %f145;
$L__BB2_36:
	add.s64 	%rd106, %rd1, 18;
	setp.ge.s64 	%p19, %rd106, %rd6;
	@%p19 bra 	$L__BB2_38;
	ld.global.nc.f32 	%f208, [%rd5+84];
	fma.rn.f32 	%f146, %f209, %f1, 0f00000000;
	fma.rn.f32 	%f147, %f210, %f2, %f146;
	fma.rn.f32 	%f148, %f207, %f3, %f147;
	fma.rn.f32 	%f149, %f208, %f4, %f148;
	mad.lo.s64 	%rd107, %rd3, 18, %rd4;
	shl.b64 	%rd108, %rd107, 2;
	add.s64 	%rd109, %rd2, %rd108;
	st.global.f32 	[%rd109], %f149;
$L__BB2_38:
	add.s64 	%rd110, %rd1, 19;
	setp.ge.s64 	%p20, %rd110, %rd6;
	@%p20 bra 	$L__BB2_40;
	ld.global.nc.f32 	%f209, [%rd5+88];
	fma.rn.f32 	%f150, %f210, %f1, 0f00000000;
	fma.rn.f32 	%f151, %f207, %f2, %f150;
	fma.rn.f32 	%f152, %f208, %f3, %f151;
	fma.rn.f32 	%f153, %f209, %f4, %f152;
	mad.lo.s64 	%rd111, %rd3, 19, %rd4;
	shl.b64 	%rd112, %rd111, 2;
	add.s64 	%rd113, %rd2, %rd112;
	st.global.f32 	[%rd113], %f153;
$L__BB2_40:
	add.s64 	%rd114, %rd1, 20;
	setp.ge.s64 	%p21, %rd114, %rd6;
	@%p21 bra 	$L__BB2_42;
	ld.global.nc.f32 	%f210, [%rd5+92];
	fma.rn.f32 	%f154, %f207, %f1, 0f00000000;
	fma.rn.f32 	%f155, %f208, %f2, %f154;
	fma.rn.f32 	%f156, %f209, %f3, %f155;
	fma.rn.f32 	%f157, %f210, %f4, %f156;
	mad.lo.s64 	%rd115, %rd3, 20, %rd4;
	shl.b64 	%rd116, %rd115, 2;
	add.s64 	%rd117, %rd2, %rd116;
	st.global.f32 	[%rd117], %f157;
$L__BB2_42:
	add.s64 	%rd118, %rd1, 21;
	setp.ge.s64 	%p22, %rd118, %rd6;
	@%p22 bra 	$L__BB2_44;
	ld.global.nc.f32 	%f207, [%rd5+96];
	fma.rn.f32 	%f158, %f208, %f1, 0f00000000;
	fma.rn.f32 	%f159, %f209, %f2, %f158;
	fma.rn.f32 	%f160, %f210, %f3, %f159;
	fma.rn.f32 	%f161, %f207, %f4, %f160;
	mad.lo.s64 	%rd119, %rd3, 21, %rd4;
	shl.b64 	%rd120, %rd119, 2;
	add.s64 	%rd121, %rd2, %rd120;
	st.global.f32 	[%rd121], %f161;
$L__BB2_44:
	add.s64 	%rd122, %rd1, 22;
	setp.ge.s64 	%p23, %rd122, %rd6;
	@%p23 bra 	$L__BB2_46;
	ld.global.nc.f32 	%f208, [%rd5+100];
	fma.rn.f32 	%f162, %f209, %f1, 0f00000000;
	fma.rn.f32 	%f163, %f210, %f2, %f162;
	fma.rn.f32 	%f164, %f207, %f3, %f163;
	fma.rn.f32 	%f165, %f208, %f4, %f164;
	mad.lo.s64 	%rd123, %rd3, 22, %rd4;
	shl.b64 	%rd124, %rd123, 2;
	add.s64 	%rd125, %rd2, %rd124;
	st.global.f32 	[%rd125], %f165;
$L__BB2_46:
	add.s64 	%rd126, %rd1, 23;
	setp.ge.s64 	%p24, %rd126, %rd6;
	@%p24 bra 	$L__BB2_48;
	ld.global.nc.f32 	%f209, [%rd5+104];
	fma.rn.f32 	%f166, %f210, %f1, 0f00000000;
	fma.rn.f32 	%f167, %f207, %f2, %f166;
	fma.rn.f32 	%f168, %f208, %f3, %f167;
	fma.rn.f32 	%f169, %f209, %f4, %f168;
	mad.lo.s64 	%rd127, %rd3, 23, %rd4;
	shl.b64 	%rd128, %rd127, 2;
	add.s64 	%rd129, %rd2, %rd128;
	st.global.f32 	[%rd129], %f169;
$L__BB2_48:
	add.s64 	%rd130, %rd1, 24;
	setp.ge.s64 	%p25, %rd130, %rd6;
	@%p25 bra 	$L__BB2_50;
	ld.global.nc.f32 	%f210, [%rd5+108];
	fma.rn.f32 	%f170, %f207, %f1, 0f00000000;
	fma.rn.f32 	%f171, %f208, %f2, %f170;
	fma.rn.f32 	%f172, %f209, %f3, %f171;
	fma.rn.f32 	%f173, %f210, %f4, %f172;
	mad.lo.s64 	%rd131, %rd3, 24, %rd4;
	shl.b64 	%rd132, %rd131, 2;
	add.s64 	%rd133, %rd2, %rd132;
	st.global.f32 	[%rd133], %f173;
$L__BB2_50:
	add.s64 	%rd134, %rd1, 25;
	setp.ge.s64 	%p26, %rd134, %rd6;
	@%p26 bra 	$L__BB2_52;
	ld.global.nc.f32 	%f207, [%rd5+112];
	fma.rn.f32 	%f174, %f208, %f1, 0f00000000;
	fma.rn.f32 	%f175, %f209, %f2, %f174;
	fma.rn.f32 	%f176, %f210, %f3, %f175;
	fma.rn.f32 	%f177, %f207, %f4, %f176;
	mad.lo.s64 	%rd135, %rd3, 25, %rd4;
	shl.b64 	%rd136, %rd135, 2;
	add.s64 	%rd137, %rd2, %rd136;
	st.global.f32 	[%rd137], %f177;
$L__BB2_52:
	add.s64 	%rd138, %rd1, 26;
	setp.ge.s64 	%p27, %rd138, %rd6;
	@%p27 bra 	$L__BB2_54;
	ld.global.nc.f32 	%f208, [%rd5+116];
	fma.rn.f32 	%f178, %f209, %f1, 0f00000000;
	fma.rn.f32 	%f179, %f210, %f2, %f178;
	fma.rn.f32 	%f180, %f207, %f3, %f179;
	fma.rn.f32 	%f181, %f208, %f4, %f180;
	mad.lo.s64 	%rd139, %rd3, 26, %rd4;
	shl.b64 	%rd140, %rd139, 2;
	add.s64 	%rd141, %rd2, %rd140;
	st.global.f32 	[%rd141], %f181;
$L__BB2_54:
	add.s64 	%rd142, %rd1, 27;
	setp.ge.s64 	%p28, %rd142, %rd6;
	@%p28 bra 	$L__BB2_56;
	ld.global.nc.f32 	%f209, [%rd5+120];
	fma.rn.f32 	%f182, %f210, %f1, 0f00000000;
	fma.rn.f32 	%f183, %f207, %f2, %f182;
	fma.rn.f32 	%f184, %f208, %f3, %f183;
	fma.rn.f32 	%f185, %f209, %f4, %f184;
	mad.lo.s64 	%rd143, %rd3, 27, %rd4;
	shl.b64 	%rd144, %rd143, 2;
	add.s64 	%rd145, %rd2, %rd144;
	st.global.f32 	[%rd145], %f185;
$L__BB2_56:
	add.s64 	%rd146, %rd1, 28;
	setp.ge.s64 	%p29, %rd146, %rd6;
	@%p29 bra 	$L__BB2_58;
	ld.global.nc.f32 	%f210, [%rd5+124];
	fma.rn.f32 	%f186, %f207, %f1, 0f00000000;
	fma.rn.f32 	%f187, %f208, %f2, %f186;
	fma.rn.f32 	%f188, %f209, %f3, %f187;
	fma.rn.f32 	%f189, %f210, %f4, %f188;
	mad.lo.s64 	%rd147, %rd3, 28, %rd4;
	shl.b64 	%rd148, %rd147, 2;
	add.s64 	%rd149, %rd2, %rd148;
	st.global.f32 	[%rd149], %f189;
$L__BB2_58:
	add.s64 	%rd150, %rd1, 29;
	setp.ge.s64 	%p30, %rd150, %rd6;
	@%p30 bra 	$L__BB2_60;
	ld.global.nc.f32 	%f207, [%rd5+128];
	fma.rn.f32 	%f190, %f208, %f1, 0f00000000;
	fma.rn.f32 	%f191, %f209, %f2, %f190;
	fma.rn.f32 	%f192, %f210, %f3, %f191;
	fma.rn.f32 	%f193, %f207, %f4, %f192;
	mad.lo.s64 	%rd151, %rd3, 29, %rd4;
	shl.b64 	%rd152, %rd151, 2;
	add.s64 	%rd153, %rd2, %rd152;
	st.global.f32 	[%rd153], %f193;
$L__BB2_60:
	add.s64 	%rd154, %rd1, 30;
	setp.ge.s64 	%p31, %rd154, %rd6;
	@%p31 bra 	$L__BB2_62;
	ld.global.nc.f32 	%f208, [%rd5+132];
	fma.rn.f32 	%f194, %f209, %f1, 0f00000000;
	fma.rn.f32 	%f195, %f210, %f2, %f194;
	fma.rn.f32 	%f196, %f207, %f3, %f195;
	fma.rn.f32 	%f197, %f208, %f4, %f196;
	mad.lo.s64 	%rd155, %rd3, 30, %rd4;
	shl.b64 	%rd156, %rd155, 2;
	add.s64 	%rd157, %rd2, %rd156;
	st.global.f32 	[%rd157], %f197;
$L__BB2_62:
	add.s64 	%rd158, %rd1, 31;
	setp.ge.s64 	%p32, %rd158, %rd6;
	@%p32 bra 	$L__BB2_64;
	ld.global.nc.f32 	%f198, [%rd5+136];
	fma.rn.f32 	%f199, %f210, %f1, 0f00000000;
	fma.rn.f32 	%f200, %f207, %f2, %f199;
	fma.rn.f32 	%f201, %f208, %f3, %f200;
	fma.rn.f32 	%f202, %f198, %f4, %f201;
	mad.lo.s64 	%rd159, %rd3, 31, %rd4;
	shl.b64 	%rd160, %rd159, 2;
	add.s64 	%rd161, %rd2, %rd160;
	st.global.f32 	[%rd161], %f202;
$L__BB2_64:
	ret;

}
.entry _Z23ssm_conv_long_token_f32ILm128ELm3ELl32EEvPKfS1_iiiiPfiiil(
	.param .u64 .ptr .align 1 _Z23ssm_conv_long_token_f32ILm128ELm3ELl32EEvPKfS1_iiiiPfiiil_param_0,
	.param .u64 .ptr .align 1 _Z23ssm_conv_long_token_f32ILm128ELm3ELl32EEvPKfS1_iiiiPfiiil_param_1,
	.param .u32 _Z23ssm_conv_long_token_f32ILm128ELm3ELl32EEvPKfS1_iiiiPfiiil_param_2,
	.param .u32 _Z23ssm_conv_long_token_f32ILm128ELm3ELl32EEvPKfS1_iiiiPfiiil_param_3,
	.param .u32 _Z23ssm_conv_long_token_f32ILm128ELm3ELl32EEvPKfS1_iiiiPfiiil_param_4,
	.param .u32 _Z23ssm_conv_long_token_f32ILm128ELm3ELl32EEvPKfS1_iiiiPfiiil_param_5,
	.param .u64 .ptr .align 1 _Z23ssm_conv_long_token_f32ILm128ELm3ELl32EEvPKfS1_iiiiPfiiil_param_6,
	.param .u32 _Z23ssm_conv_long_token_f32ILm128ELm3ELl32EEvPKfS1_iiiiPfiiil_param_7,
	.param .u32 _Z23ssm_conv_long_token_f32ILm128ELm3ELl32EEvPKfS1_iiiiPfiiil_param_8,
	.param .u32 _Z23ssm_conv_long_token_f32ILm128ELm3ELl32EEvPKfS1_iiiiPfiiil_param_9,
	.param .u64 _Z23ssm_conv_long_token_f32ILm128ELm3ELl32EEvPKfS1_iiiiPfiiil_param_10
)
{
	.reg .pred 	%p<33>;
	.reg .b32 	%r<19>;
	.reg .b32 	%f<201>;
	.reg .b64 	%rd<162>;

	ld.param.u64 	%rd7, [_Z23ssm_conv_long_token_f32ILm128ELm3ELl32EEvPKfS1_iiiiPfiiil_param_0];
	ld.param.u64 	%rd8, [_Z23ssm_conv_long_token_f32ILm128ELm3ELl32EEvPKfS1_iiiiPfiiil_param_1];
	ld.param.s32 	%rd9, [_Z23ssm_conv_long_token_f32ILm128ELm3ELl32EEvPKfS1_iiiiPfiiil_param_2];
	ld.param.u32 	%r1, [_Z23ssm_conv_long_token_f32ILm128ELm3ELl32EEvPKfS1_iiiiPfiiil_param_3];
	ld.param.u32 	%r2, [_Z23ssm_conv_long_token_f32ILm128ELm3ELl32EEvPKfS1_iiiiPfiiil_param_4];
	ld.param.u32 	%r3, [_Z23ssm_conv_long_token_f32ILm128ELm3ELl32EEvPKfS1_iiiiPfiiil_param_5];
	ld.param.u64 	%rd10, [_Z23ssm_conv_long_token_f32ILm128ELm3ELl32EEvPKfS1_iiiiPfiiil_param_6];
	ld.param.s32 	%rd11, [_Z23ssm_conv_long_token_f32ILm128ELm3ELl32EEvPKfS1_iiiiPfiiil_param_7];
	ld.param.u32 	%r4, [_Z23ssm_conv_long_token_f32ILm128ELm3ELl32EEvPKfS1_iiiiPfiiil_param_8];
	ld.param.u32 	%r5, [_Z23ssm_conv_long_token_f32ILm128ELm3ELl32EEvPKfS1_iiiiPfiiil_param_9];
	ld.param.u64 	%rd6, [_Z23ssm_conv_long_token_f32ILm128ELm3ELl32EEvPKfS1_iiiiPfiiil_param_10];
	cvta.to.global.u64 	%rd12, %rd8;
	cvta.to.global.u64 	%rd13, %rd10;
	cvta.to.global.u64 	%rd14, %rd7;
	mov.u32 	%r6, %tid.x;
	mov.u32 	%r7, %ctaid.x;
	mov.u32 	%r8, %ctaid.y;
	mov.u32 	%r9, %ctaid.z;
	mul.lo.s32 	%r10, %r2, %r7;
	cvt.s64.s32 	%rd15, %r10;
	shl.b32 	%r11, %r8, 7;
	cvt.u64.u32 	%rd16, %r11;
	cvt.s64.s32 	%rd17, %r1;
	shl.b32 	%r12, %r9, 5;
	cvt.u64.u32 	%rd1, %r12;
	mul.lo.s64 	%rd18, %rd9, %rd1;
	mad.lo.s64 	%rd19, %rd17, %rd16, %rd18;
	add.s64 	%rd20, %rd19, %rd15;
	add.s64 	%rd21, %rd14, %rd20;
	cvt.s64.s32 	%rd22, %r3;
	mad.lo.s64 	%rd23, %rd22, %rd16, %rd12;
	mul.lo.s32 	%r13, %r5, %r7;
	cvt.s64.s32 	%rd24, %r13;
	cvt.s64.s32 	%rd25, %r4;
	mul.lo.s64 	%rd26, %rd11, %rd16;
	mad.lo.s64 	%rd27, %rd25, %rd1, %rd26;
	add.s64 	%rd28, %rd27, %rd24;
	add.s64 	%rd2, %rd13, %rd28;
	shr.s32 	%r14, %r3, 2;
	mul.lo.s32 	%r15, %r14, %r6;
	shr.s32 	%r16, %r4, 2;
	shr.s32 	%r17, %r1, 2;
	mul.wide.s32 	%rd29, %r15, 4;
	add.s64 	%rd30, %rd23, %rd29;
	ld.global.nc.f32 	%f1, [%rd30];
	ld.global.nc.f32 	%f2, [%rd30+4];
	ld.global.nc.f32 	%f3, [%rd30+8];
	mul.lo.s32 	%r18, %r17, %r6;
	cvt.s64.s32 	%rd3, %r16;
	cvt.u64.u32 	%rd4, %r6;
	setp.le.s64 	%p1, %rd6, %rd1;
	mul.wide.s32 	%rd31, %r18, 4;
	add.s64 	%rd5, %rd21, %rd31;
	mov.f32 	%f173, 0f00000000;
	mov.f32 	%f172, %f173;
	mov.f32 	%f171, %f173;
	@%p1 bra 	$L__BB3_2;
	ld.global.nc.f32 	%f171, [%rd5];
	ld.global.nc.f32 	%f172, [%rd5+4];
	ld.global.nc.f32 	%f173, [%rd5+8];
	fma.rn.f32 	%f71, %f171, %f1, 0f00000000;
	fma.rn.f32 	%f72, %f172, %f2, %f71;
	fma.rn.f32 	%f73, %f173, %f3, %f72;
	shl.b64 	%rd32, %rd4, 2;
	add.s64 	%rd33, %rd2, %rd32;
	st.global.f32 	[%rd33], %f73;
$L__BB3_2:
	add.s64 	%rd34, %rd1, 1;
	setp.ge.s64 	%p2, %rd34, %rd6;
	@%p2 bra 	$L__BB3_4;
	ld.global.nc.f32 	%f171, [%rd5+12];
	fma.rn.f32 	%f74, %f172, %f1, 0f00000000;
	fma.rn.f32 	%f75, %f173, %f2, %f74;
	fma.rn.f32 	%f76, %f171, %f3, %f75;
	add.s64 	%rd35, %rd3, %rd4;
	shl.b64 	%rd36, %rd35, 2;
	add.s64 	%rd37, %rd2, %rd36;
	st.global.f32 	[%rd37], %f76;
$L__BB3_4:
	add.s64 	%rd38, %rd1, 2;
	setp.ge.s64 	%p3, %rd38, %rd6;
	@%p3 bra 	$L__BB3_6;
	ld.global.nc.f32 	%f172, [%rd5+16];
	fma.rn.f32 	%f77, %f173, %f1, 0f00000000;
	fma.rn.f32 	%f78, %f171, %f2, %f77;
	fma.rn.f32 	%f79, %f172, %f3, %f78;
	shl.b64 	%rd39, %rd3, 1;
	add.s64 	%rd40, %rd39, %rd4;
	shl.b64 	%rd41, %rd40, 2;
	add.s64 	%rd42, %rd2, %rd41;
	st.global.f32 	[%rd42], %f79;
$L__BB3_6:
	add.s64 	%rd43, %rd1, 3;
	setp.ge.s64 	%p4, %rd43, %rd6;
	@%p4 bra 	$L__BB3_8;
	ld.global.nc.f32 	%f173, [%rd5+20];
	fma.rn.f32 	%f80, %f171, %f1, 0f00000000;
	fma.rn.f32 	%f81, %f172, %f2, %f80;
	fma.rn.f32 	%f82, %f173, %f3, %f81;
	mad.lo.s64 	%rd44, %rd3, 3, %rd4;
	shl.b64 	%rd45, %rd44, 2;
	add.s64 	%rd46, %rd2, %rd45;
	st.global.f32 	[%rd46], %f82;
$L__BB3_8:
	add.s64 	%rd47, %rd1, 4;
	setp.ge.s64 	%p5, %rd47, %rd6;
	@%p5 bra 	$L__BB3_10;
	ld.global.nc.f32 	%f171, [%rd5+24];
	fma.rn.f32 	%f83, %f172, %f1, 0f00000000;
	fma.rn.f32 	%f84, %f173, %f2, %f83;
	fma.rn.f32 	%f85, %f171, %f3, %f84;
	shl.b64 	%rd48, %rd3, 2;
	add.s64 	%rd49, %rd48, %rd4;
	shl.b64 	%rd50, %rd49, 2;
	add.s64 	%rd51, %rd2, %rd50;
	st.global.f32 	[%rd51], %f85;
$L__BB3_10:
	add.s64 	%rd52, %rd1, 5;
	setp.ge.s64 	%p6, %rd52, %rd6;
	@%p6 bra 	$L__BB3_12;
	ld.global.nc.f32 	%f172, [%rd5+28];
	fma.rn.f32 	%f86, %f173, %f1, 0f00000000;
	fma.rn.f32 	%f87, %f171, %f2, %f86;
	fma.rn.f32 	%f88, %f172, %f3, %f87;
	mad.lo.s64 	%rd53, %rd3, 5, %rd4;
	shl.b64 	%rd54, %rd53, 2;
	add.s64 	%rd55, %rd2, %rd54;
	st.global.f32 	[%rd55], %f88;
$L__BB3_12:
	add.s64 	%rd56, %rd1, 6;
	setp.ge.s64 	%p7, %rd56, %rd6;
	@%p7 bra 	$L__BB3_14;
	ld.global.nc.f32 	%f173, [%rd5+32];
	fma.rn.f32 	%f89, %f171, %f1, 0f00000000;
	fma.rn.f32 	%f90, %f172, %f2, %f89;
	fma.rn.f32 	%f91, %f173, %f3, %f90;
	mad.lo.s64 	%rd57, %rd3, 6, %rd4;
	shl.b64 	%rd58, %rd57, 2;
	add.s64 	%rd59, %rd2, %rd58;
	st.global.f32 	[%rd59], %f91;
$L__BB3_14:
	add.s64 	%rd60, %rd1, 7;
	setp.ge.s64 	%p8, %rd60, %rd6;
	@%p8 bra 	$L__BB3_16;
	ld.global.nc.f32 	%f171, [%rd5+36];
	fma.rn.f32 	%f92, %f172, %f1, 0f00000000;
	fma.rn.f32 	%f93, %f173, %f2, %f92;
	fma.rn.f32 	%f94, %f171, %f3, %f93;
	mad.lo.s64 	%rd61, %rd3, 7, %rd4;
	shl.b64 	%rd62, %rd61, 2;
	add.s64 	%rd63, %rd2, %rd62;
	st.global.f32 	[%rd63], %f94;
$L__BB3_16:
	add.s64 	%rd64, %rd1, 8;
	setp.ge.s64 	%p9, %rd64, %rd6;
	@%p9 bra 	$L__BB3_18;
	ld.global.nc.f32 	%f172, [%rd5+40];
	fma.rn.f32 	%f95, %f173, %f1, 0f00000000;
	fma.rn.f32 	%f96, %f171, %f2, %f95;
	fma.rn.f32 	%f97, %f172, %f3, %f96;
	shl.b64 	%rd65, %rd3, 3;
	add.s64 	%rd66, %rd65, %rd4;
	shl.b64 	%rd67, %rd66, 2;
	add.s64 	%rd68, %rd2, %rd67;
	st.global.f32 	[%rd68], %f97;
$L__BB3_18:
	add.s64 	%rd69, %rd1, 9;
	setp.ge.s64 	%p10, %rd69, %rd6;
	@%p10 bra 	$L__BB3_20;
	ld.global.nc.f32 	%f173, [%rd5+44];
	fma.rn.f32 	%f98, %f171, %f1, 0f00000000;
	fma.rn.f32 	%f99, %f172, %f2, %f98;
	fma.rn.f32 	%f100, %f173, %f3, %f99;
	mad.lo.s64 	%rd70, %rd3, 9, %rd4;
	shl.b64 	%rd71, %rd70, 2;
	add.s64 	%rd72, %rd2, %rd71;
	st.global.f32 	[%rd72], %f100;
$L__BB3_20:
	add.s64 	%rd73, %rd1, 10;
	setp.ge.s64 	%p11, %rd73, %rd6;
	@%p11 bra 	$L__BB3_22;
	ld.global.nc.f32 	%f171, [%rd5+48];
	fma.rn.f32 	%f101, %f172, %f1, 0f00000000;
	fma.rn.f32 	%f102, %f173, %f2, %f101;
	fma.rn.f32 	%f103, %f171, %f3, %f102;
	mad.lo.s64 	%rd74, %rd3, 10, %rd4;
	shl.b64 	%rd75, %rd74, 2;
	add.s64 	%rd76, %rd2, %rd75;
	st.global.f32 	[%rd76], %f103;
$L__BB3_22:
	add.s64 	%rd77, %rd1, 11;
	setp.ge.s64 	%p12, %rd77, %rd6;
	@%p12 bra 	$L__BB3_24;
	ld.global.nc.f32 	%f172, [%rd5+52];
	fma.rn.f32 	%f104, %f173, %f1, 0f00000000;
	fma.rn.f32 	%f105, %f171, %f2, %f104;
	fma.rn.f32 	%f106, %f172, %f3, %f105;
	mad.lo.s64 	%rd78, %rd3, 11, %rd4;
	shl.b64 	%rd79, %rd78, 2;
	add.s64 	%rd80, %rd2, %rd79;
	st.global.f32 	[%rd80], %f106;
$L__BB3_24:
	add.s64 	%rd81, %rd1, 12;
	setp.ge.s64 	%p13, %rd81, %rd6;
	@%p13 bra 	$L__BB3_26;
	ld.global.nc.f32 	%f173, [%rd5+56];
	fma.rn.f32 	%f107, %f171, %f1, 0f00000000;
	fma.rn.f32 	%f108, %f172, %f2, %f107;
	fma.rn.f32 	%f109, %f173, %f3, %f108;
	mad.lo.s64 	%rd82, %rd3, 12, %rd4;
	shl.b64 	%rd83, %rd82, 2;
	add.s64 	%rd84, %rd2, %rd83;
	st.global.f32 	[%rd84], %f109;
$L__BB3_26:
	add.s64 	%rd85, %rd1, 13;
	setp.ge.s64 	%p14, %rd85, %rd6;
	@%p14 bra 	$L__BB3_28;
	ld.global.nc.f32 	%f171, [%rd5+60];
	fma.rn.f32 	%f110, %f172, %f1, 0f00000000;
	fma.rn.f32 	%f111, %f173, %f2, %f110;
	fma.rn.f32 	%f112, %f171, %f3, %f111;
	mad.lo.s64 	%rd86, %rd3, 13, %rd4;
	shl.b64 	%rd87, %rd86, 2;
	add.s64 	%rd88, %rd2, %rd87;
	st.global.f32 	[%rd88], %f112;
$L__BB3_28:
	add.s64 	%rd89, %rd1, 14;
	setp.ge.s64 	%p15, %rd89, %rd6;
	@%p15 bra 	$L__BB3_30;
	ld.global.nc.f32 	%f172, [%rd5+64];
	fma.rn.f32 	%f113, %f173, %f1, 0f00000000;
	fma.rn.f32 	%f114, %f171, %f2, %f113;
	fma.rn.f32 	%f115, %f172, %f3, %f114;
	mad.lo.s64 	%rd90, %rd3, 14, %rd4;
	shl.b64 	%rd91, %rd90, 2;
	add.s64 	%rd92, %rd2, %rd91;
	st.global.f32 	[%rd92], %f115;
$L__BB3_30:
	add.s64 	%rd93, %rd1, 15;
	setp.ge.s64 	%p16, %rd93, %rd6;
	@%p16 bra 	$L__BB3_32;
	ld.global.nc.f32 	%f173, [%rd5+68];
	fma.rn.f32 	%f116, %f171, %f1, 0f00000000;
	fma.rn.f32 	%f117, %f172, %f2, %f116;
	fma.rn.f32 	%f118, %f173, %f3, %f117;
	mad.lo.s64 	%rd94, %rd3, 15, %rd4;
	shl.b64 	%rd95, %rd94, 2;
	add.s64 	%rd96, %rd2, %rd95;
	st.global.f32 	[%rd96], %f118;
$L__BB3_32:
	add.s64 	%rd97, %rd1, 16;
	setp.ge.s64 	%p17, %rd97, %rd6;
	@%p17 bra 	$L__BB3_34;
	ld.global.nc.f32 	%f171, [%rd5+72];
	fma.rn.f32 	%f119, %f172, %f1, 0f00000000;
	fma.rn.f32 	%f120, %f173, %f2, %f119;
	fma.rn.f32 	%f121, %f171, %f3, %f120;
	shl.b64 	%rd98, %rd3, 4;
	add.s64 	%rd99, %rd98, %rd4;
	shl.b64 	%rd100, %rd99, 2;
	add.s64 	%rd101, %rd2, %rd100;
	st.global.f32 	[%rd101], %f121;
$L__BB3_34:
	add.s64 	%rd102, %rd1, 17;
	setp.ge.s64 	%p18, %rd102, %rd6;
	@%p18 bra 	$L__BB3_36;
	ld.global.nc.f32 	%f172, [%rd5+76];
	fma.rn.f32 	%f122, %f173, %f1, 0f00000000;
	fma.rn.f32 	%f123, %f171, %f2, %f122;
	fma.rn.f32 	%f124, %f172, %f3, %f123;
	mad.lo.s64 	%rd103, %rd3, 17, %rd4;
	shl.b64 	%rd104, %rd103, 2;
	add.s64 	%rd105, %rd2, %rd104;
	st.global.f32 	[%rd105], %f124;
$L__BB3_36:
	add.s64 	%rd106, %rd1, 18;
	setp.ge.s64 	%p19, %rd106, %rd6;
	@%p19 bra 	$L__BB3_38;
	ld.global.nc.f32 	%f173, [%rd5+80];
	fma.rn.f32 	%f125, %f171, %f1, 0f00000000;
	fma.rn.f32 	%f126, %f172, %f2, %f125;
	fma.rn.f32 	%f127, %f173, %f3, %f126;
	mad.lo.s64 	%rd107, %rd3, 18, %rd4;
	shl.b64 	%rd108, %rd107, 2;
	add.s64 	%rd109, %rd2, %rd108;
	st.global.f32 	[%rd109], %f127;
$L__BB3_38:
	add.s64 	%rd110, %rd1, 19;
	setp.ge.s64 	%p20, %rd110, %rd6;
	@%p20 bra 	$L__BB3_40;
	ld.global.nc.f32 	%f171, [%rd5+84];
	fma.rn.f32 	%f128, %f172, %f1, 0f00000000;
	fma.rn.f32 	%f129, %f173, %f2, %f128;
	fma.rn.f32 	%f130, %f171, %f3, %f129;
	mad.lo.s64 	%rd111, %rd3, 19, %rd4;
	shl.b64 	%rd112, %rd111, 2;
	add.s64 	%rd113, %rd2, %rd112;
	st.global.f32 	[%rd113], %f130;
$L__BB3_40:
	add.s64 	%rd114, %rd1, 20;
	setp.ge.s64 	%p21, %rd114, %rd6;
	@%p21 bra 	$L__BB3_42;
	ld.global.nc.f32 	%f172, [%rd5+88];
	fma.rn.f32 	%f131, %f173, %f1, 0f00000000;
	fma.rn.f32 	%f132, %f171, %f2, %f131;
	fma.rn.f32 	%f133, %f172, %f3, %f132;
	mad.lo.s64 	%rd115, %rd3, 20, %rd4;
	shl.b64 	%rd116, %rd115, 2;
	add.s64 	%rd117, %rd2, %rd116;
	st.global.f32 	[%rd117], %f133;
$L__BB3_42:
	add.s64 	%rd118, %rd1, 21;
	setp.ge.s64 	%p22, %rd118, %rd6;
	@%p22 bra 	$L__BB3_44;
	ld.global.nc.f32 	%f173, [%rd5+92];
	fma.rn.f32 	%f134, %f171, %f1, 0f00000000;
	fma.rn.f32 	%f135, %f172, %f2, %f134;
	fma.rn.f32 	%f136, %f173, %f3, %f135;
	mad.lo.s64 	%rd119, %rd3, 21, %rd4;
	shl.b64 	%rd120, %rd119, 2;
	add.s64 	%rd121, %rd2, %rd120;
	st.global.f32 	[%rd121], %f136;
$L__BB3_44:
	add.s64 	%rd122, %rd1, 22;
	setp.ge.s64 	%p23, %rd122, %rd6;
	@%p23 bra 	$L__BB3_46;
	ld.global.nc.f32 	%f171, [%rd5+96];
	fma.rn.f32 	%f137, %f172, %f1, 0f00000000;
	fma.rn.f32 	%f138, %f173, %f2, %f137;
	fma.rn.f32 	%f139, %f171, %f3, %f138;
	mad.lo.s64 	%rd123, %rd3, 22, %rd4;
	shl.b64 	%rd124, %rd123, 2;
	add.s64 	%rd125, %rd2, %rd124;
	st.global.f32 	[%rd125], %f139;
$L__BB3_46:
	add.s64 	%rd126, %rd1, 23;
	setp.ge.s64 	%p24, %rd126, %rd6;
	@%p24 bra 	$L__BB3_48;
	ld.global.nc.f32 	%f172, [%rd5+100];
	fma.rn.f32 	%f140, %f173, %f1, 0f00000000;
	fma.rn.f32 	%f141, %f171, %f2, %f140;
	fma.rn.f32 	%f142, %f172, %f3, %f141;
	mad.lo.s64 	%rd127, %rd3, 23, %rd4;
	shl.b64 	%rd128, %rd127, 2;
	add.s64 	%rd129, %rd2, %rd128;
	st.global.f32 	[%rd129], %f142;
$L__BB3_48:
	add.s64 	%rd130, %rd1, 24;
	setp.ge.s64 	%p25, %rd130, %rd6;
	@%p25 bra 	$L__BB3_50;
	ld.global.nc.f32 	%f173, [%rd5+104];
	fma.rn.f32 	%f143, %f171, %f1, 0f00000000;
	fma.rn.f32 	%f144, %f172, %f2, %f143;
	fma.rn.f32 	%f145, %f173, %f3, %f144;
	mad.lo.s64 	%rd131, %rd3, 24, %rd4;
	shl.b64 	%rd132, %rd131, 2;
	add.s64 	%rd133, %rd2, %rd132;
	st.global.f32 	[%rd133], %f145;
$L__BB3_50:
	add.s64 	%rd134, %rd1, 25;
	setp.ge.s64 	%p26, %rd134, %rd6;
	@%p26 bra 	$L__BB3_52;
	ld.global.nc.f32 	%f171, [%rd5+108];
	fma.rn.f32 	%f146, %f172, %f1, 0f00000000;
	fma.rn.f32 	%f147, %f173, %f2, %f146;
	fma.rn.f32 	%f148, %f171, %f3, %f147;
	mad.lo.s64 	%rd135, %rd3, 25, %rd4;
	shl.b64 	%rd136, %rd135, 2;
	add.s64 	%rd137, %rd2, %rd136;
	st.global.f32 	[%rd137], %f148;
$L__BB3_52:
	add.s64 	%rd138, %rd1, 26;
	setp.ge.s64 	%p27, %rd138, %rd6;
	@%p27 bra 	$L__BB3_54;
	ld.global.nc.f32 	%f172, [%rd5+112];
	fma.rn.f32 	%f149, %f173, %f1, 0f00000000;
	fma.rn.f32 	%f150, %f171, %f2, %f149;
	fma.rn.f32 	%f151, %f172, %f3, %f150;
	mad.lo.s64 	%rd139, %rd3, 26, %rd4;
	shl.b64 	%rd140, %rd139, 2;
	add.s64 	%rd141, %rd2, %rd140;
	st.global.f32 	[%rd141], %f151;
$L__BB3_54:
	add.s64 	%rd142, %rd1, 27;
	setp.ge.s64 	%p28, %rd142, %rd6;
	@%p28 bra 	$L__BB3_56;
	ld.global.nc.f32 	%f173, [%rd5+116];
	fma.rn.f32 	%f152, %f171, %f1, 0f00000000;
	fma.rn.f32 	%f153, %f172, %f2, %f152;
	fma.rn.f32 	%f154, %f173, %f3, %f153;
	mad.lo.s64 	%rd143, %rd3, 27, %rd4;
	shl.b64 	%rd144, %rd143, 2;
	add.s64 	%rd145, %rd2, %rd144;
	st.global.f32 	[%rd145], %f154;
$L__BB3_56:
	add.s64 	%rd146, %rd1, 28;
	setp.ge.s64 	%p29, %rd146, %rd6;
	@%p29 bra 	$L__BB3_58;
	ld.global.nc.f32 	%f171, [%rd5+120];
	fma.rn.f32 	%f155, %f172, %f1, 0f00000000;
	fma.rn.f32 	%f156, %f173, %f2, %f155;
	fma.rn.f32 	%f157, %f171, %f3, %f156;
	mad.lo.s64 	%rd147, %rd3, 28, %rd4;
	shl.b64 	%rd148, %rd147, 2;
	add.s64 	%rd149, %rd2, %rd148;
	st.global.f32 	[%rd149], %f157;
$L__BB3_58:
	add.s64 	%rd150, %rd1, 29;
	setp.ge.s64 	%p30, %rd150, %rd6;
	@%p30 bra 	$L__BB3_60;
	ld.global.nc.f32 	%f172, [%rd5+124];
	fma.rn.f32 	%f158, %f173, %f1, 0f00000000;
	fma.rn.f32 	%f159, %f171, %f2, %f158;
	fma.rn.f32 	%f160, %f172, %f3, %f159;
	mad.lo.s64 	%rd151, %rd3, 29, %rd4;
	shl.b64 	%rd152, %rd151, 2;
	add.s64 	%rd153, %rd2, %rd152;
	st.global.f32 	[%rd153], %f160;
$L__BB3_60:
	add.s64 	%rd154, %rd1, 30;
	setp.ge.s64 	%p31, %rd154, %rd6;
	@%p31 bra 	$L__BB3_62;
	ld.global.nc.f32 	%f173, [%rd5+128];
	fma.rn.f32 	%f161, %f171, %f1, 0f00000000;
	fma.rn.f32 	%f162, %f172, %f2, %f161;
	fma.rn.f32 	%f163, %f173, %f3, %f162;
	mad.lo.s64 	%rd155, %rd3, 30, %rd4;
	shl.b64 	%rd156, %rd155, 2;
	add.s64 	%rd157, %rd2, %rd156;
	st.global.f32 	[%rd157], %f163;
$L__BB3_62:
	add.s64 	%rd158, %rd1, 31;
	setp.ge.s64 	%p32, %rd158, %rd6;
	@%p32 bra 	$L__BB3_64;
	ld.global.nc.f32 	%f164, [%rd5+132];
	fma.rn.f32 	%f165, %f172, %f1, 0f00000000;
	fma.rn.f32 	%f166, %f173, %f2, %f165;
	fma.rn.f32 	%f167, %f164, %f3, %f166;
	mad.lo.s64 	%rd159, %rd3, 31, %rd4;
	shl.b64 	%rd160, %rd159, 2;
	add.s64 	%rd161, %rd2, %rd160;
	st.global.f32 	[%rd161], %f167;
$L__BB3_64:
	ret;

}


// ===== COMPILED SASS (sm_100) =====

	.target	sm_100

	.elftype	@"ET_EXEC"


//--------------------- .note.nv.tkinfo           --------------------------
	.section	.note.nv.tkinfo,"",@"SHT_NOTE"
	.sectionflags	@"SHF_NOTE_NV_TKINFO"
	.tkinfo
        /*0018*/ 	.word	0x00000002
        /*0030*/ 	.string	""
        /*0030*/ 	.string	"ptxas"
        /*0030*/ 	.string	"Cuda compilation tools, release 13.0, V13.0.88"
        /*0030*/ 	.string	"Build cuda_13.0.r13.0/compiler.36424714_0"
        /*0030*/ 	.string	"-arch sm_100 -m 64 "



//--------------------- .note.nv.cuinfo           --------------------------
	.section	.note.nv.cuinfo,"",@"SHT_NOTE"
	.sectionflags	@"SHF_NOTE_NV_CUINFO"
        /*0018*/ 	.short	0x0002
        /*001a*/ 	.short	0x0064
        /*001c*/ 	.short	0x0082
	.zero		2


//--------------------- .nv.info                  --------------------------
	.section	.nv.info,"",@"SHT_CUDA_INFO"
	.align	4


	//----- nvinfo : EIATTR_REGCOUNT
	.align		4
        /*0000*/ 	.byte	0x04, 0x2f
        /*0002*/ 	.short	(.L_1 - .L_0)
	.align		4
.L_0:
        /*0004*/ 	.word	index@(_Z12ssm_conv_f32ILm128ELm4EEvPKfS1_iiiiPfiiil)
        /*0008*/ 	.word	0x0000001e


	//----- nvinfo : EIATTR_FRAME_SIZE
	.align		4
.L_1:
        /*000c*/ 	.byte	0x04, 0x11
        /*000e*/ 	.short	(.L_3 - .L_2)
	.align		4
.L_2:
        /*0010*/ 	.word	index@(_Z12ssm_conv_f32ILm128ELm4EEvPKfS1_iiiiPfiiil)
        /*0014*/ 	.word	0x00000000


	//----- nvinfo : EIATTR_REGCOUNT
	.align		4
.L_3:
        /*0018*/ 	.byte	0x04, 0x2f
        /*001a*/ 	.short	(.L_5 - .L_4)
	.align		4
.L_4:
        /*001c*/ 	.word	index@(_Z12ssm_conv_f32ILm128ELm3EEvPKfS1_iiiiPfiiil)
        /*0020*/ 	.word	0x00000019


	//----- nvinfo : EIATTR_FRAME_SIZE
	.align		4
.L_5:
        /*0024*/ 	.byte	0x04, 0x11
        /*0026*/ 	.short	(.L_7 - .L_6)
	.align		4
.L_6:
        /*0028*/ 	.word	index@(_Z12ssm_conv_f32ILm128ELm3EEvPKfS1_iiiiPfiiil)
        /*002c*/ 	.word	0x00000000


	//----- nvinfo : EIATTR_REGCOUNT
	.align		4
.L_7:
        /*0030*/ 	.byte	0x04, 0x2f
        /*0032*/ 	.short	(.L_9 - .L_8)
	.align		4
.L_8:
        /*0034*/ 	.word	index@(_Z23ssm_conv_long_token_f32ILm128ELm4ELl32EEvPKfS1_iiiiPfiiil)
        /*0038*/ 	.word	0x00000020


	//----- nvinfo : EIATTR_FRAME_SIZE
	.align		4
.L_9:
        /*003c*/ 	.byte	0x04, 0x11
        /*003e*/ 	.short	(.L_11 - .L_10)
	.align		4
.L_10:
        /*0040*/ 	.word	index@(_Z23ssm_conv_long_token_f32ILm128ELm4ELl32EEvPKfS1_iiiiPfiiil)
        /*0044*/ 	.word	0x00000000


	//----- nvinfo : EIATTR_REGCOUNT
	.align		4
.L_11:
        /*0048*/ 	.byte	0x04, 0x2f
        /*004a*/ 	.short	(.L_13 - .L_12)
	.align		4
.L_12:
        /*004c*/ 	.word	index@(_Z23ssm_conv_long_token_f32ILm128ELm3ELl32EEvPKfS1_iiiiPfiiil)
        /*0050*/ 	.word	0x00000020


	//----- nvinfo : EIATTR_FRAME_SIZE
	.align		4
.L_13:
        /*0054*/ 	.byte	0x04, 0x11
        /*0056*/ 	.short	(.L_15 - .L_14)
	.align		4
.L_14:
        /*0058*/ 	.word	index@(_Z23ssm_conv_long_token_f32ILm128ELm3ELl32EEvPKfS1_iiiiPfiiil)
        /*005c*/ 	.word	0x00000000


	//----- nvinfo : EIATTR_MIN_STACK_SIZE
	.align		4
.L_15:
        /*0060*/ 	.byte	0x04, 0x12
        /*0062*/ 	.short	(.L_17 - .L_16)
	.align		4
.L_16:
        /*0064*/ 	.word	index@(_Z23ssm_conv_long_token_f32ILm128ELm3ELl32EEvPKfS1_iiiiPfiiil)
        /*0068*/ 	.word	0x00000000


	//----- nvinfo : EIATTR_MIN_STACK_SIZE
	.align		4
.L_17:
        /*006c*/ 	.byte	0x04, 0x12
        /*006e*/ 	.short	(.L_19 - .L_18)
	.align		4
.L_18:
        /*0070*/ 	.word	index@(_Z23ssm_conv_long_token_f32ILm128ELm4ELl32EEvPKfS1_iiiiPfiiil)
        /*0074*/ 	.word	0x00000000


	//----- nvinfo : EIATTR_MIN_STACK_SIZE
	.align		4
.L_19:
        /*0078*/ 	.byte	0x04, 0x12
        /*007a*/ 	.short	(.L_21 - .L_20)
	.align		4
.L_20:
        /*007c*/ 	.word	index@(_Z12ssm_conv_f32ILm128ELm3EEvPKfS1_iiiiPfiiil)
        /*0080*/ 	.word	0x00000000


	//----- nvinfo : EIATTR_MIN_STACK_SIZE
	.align		4
.L_21:
        /*0084*/ 	.byte	0x04, 0x12
        /*0086*/ 	.short	(.L_23 - .L_22)
	.align		4
.L_22:
        /*0088*/ 	.word	index@(_Z12ssm_conv_f32ILm128ELm4EEvPKfS1_iiiiPfiiil)
        /*008c*/ 	.word	0x00000000
.L_23:


//--------------------- .nv.compat                --------------------------
	.section	.nv.compat,"",@"SHT_CUDA_COMPAT_INFO"
	.align	4
        /*0000*/ 	.byte	0x02, 0x09, 0x00, 0x00, 0x02, 0x02, 0x01, 0x00, 0x02, 0x05, 0x05, 0x00, 0x03, 0x07, 0x01, 0x01
        /*0010*/ 	.byte	0x02, 0x03, 0x00, 0x00, 0x02, 0x06, 0x01, 0x00, 0x04, 0x0b, 0x08, 0x00, 0x09, 0x00, 0x00, 0x00
        /*0020*/ 	.byte	0x00, 0x00, 0x00, 0x00


//--------------------- .nv.info._Z23ssm_conv_long_token_f32ILm128ELm3ELl32EEvPKfS1_iiiiPfiiil --------------------------
	.section	.nv.info._Z23ssm_conv_long_token_f32ILm128ELm3ELl32EEvPKfS1_iiiiPfiiil,"",@"SHT_CUDA_INFO"
	.sectionflags	@""
	.align	4


	//----- nvinfo : EIATTR_CUDA_API_VERSION
	.align		4
        /*0000*/ 	.byte	0x04, 0x37
        /*0002*/ 	.short	(.L_25 - .L_24)
.L_24:
        /*0004*/ 	.word	0x00000082


	//----- nvinfo : EIATTR_KPARAM_INFO
	.align		4
.L_25:
        /*0008*/ 	.byte	0x04, 0x17
        /*000a*/ 	.short	(.L_27 - .L_26)
.L_26:
        /*000c*/ 	.word	0x00000000
        /*0010*/ 	.short	0x000a
        /*0012*/ 	.short	0x0038
        /*0014*/ 	.byte	0x00, 0xf0, 0x21, 0x00


	//----- nvinfo : EIATTR_KPARAM_INFO
	.align		4
.L_27:
        /*0018*/ 	.byte	0x04, 0x17
        /*001a*/ 	.short	(.L_29 - .L_28)
.L_28:
        /*001c*/ 	.word	0x00000000
        /*0020*/ 	.short	0x0009
        /*0022*/ 	.short	0x0030
        /*0024*/ 	.byte	0x00, 0xf0, 0x11, 0x00


	//----- nvinfo : EIATTR_KPARAM_INFO
	.align		4
.L_29:
        /*0028*/ 	.byte	0x04, 0x17
        /*002a*/ 	.short	(.L_31 - .L_30)
.L_30:
        /*002c*/ 	.word	0x00000000
        /*0030*/ 	.short	0x0008
        /*0032*/ 	.short	0x002c
        /*0034*/ 	.byte	0x00, 0xf0, 0x11, 0x00


	//----- nvinfo : EIATTR_KPARAM_INFO
	.align		4
.L_31:
        /*0038*/ 	.byte	0x04, 0x17
        /*003a*/ 	.short	(.L_33 - .L_32)
.L_32:
        /*003c*/ 	.word	0x00000000
        /*0040*/ 	.short	0x0007
        /*0042*/ 	.short	0x0028
        /*0044*/ 	.byte	0x00, 0xf0, 0x11, 0x00


	//----- nvinfo : EIATTR_KPARAM_INFO
	.align		4
.L_33:
        /*0048*/ 	.byte	0x04, 0x17
        /*004a*/ 	.short	(.L_35 - .L_34)
.L_34:
        /*004c*/ 	.word	0x00000000
        /*0050*/ 	.short	0x0006
        /*0052*/ 	.short	0x0020
        /*0054*/ 	.byte	0x00, 0xf5, 0x21, 0x00


	//----- nvinfo : EIATTR_KPARAM_INFO
	.align		4
.L_35:
        /*0058*/ 	.byte	0x04, 0x17
        /*005a*/ 	.short	(.L_37 - .L_36)
.L_36:
        /*005c*/ 	.word	0x00000000
        /*0060*/ 	.short	0x0005
        /*0062*/ 	.short	0x001c
        /*0064*/ 	.byte	0x00, 0xf0, 0x11, 0x00


	//----- nvinfo : EIATTR_KPARAM_INFO
	.align		4
.L_37:
        /*0068*/ 	.byte	0x04, 0x17
        /*006a*/ 	.short	(.L_39 - .L_38)
.L_38:
        /*006c*/ 	.word	0x00000000
        /*0070*/ 	.short	0x0004
        /*0072*/ 	.short	0x0018
        /*0074*/ 	.byte	0x00, 0xf0, 0x11, 0x00


	//----- nvinfo : EIATTR_KPARAM_INFO
	.align		4
.L_39:
        /*0078*/ 	.byte	0x04, 0x17
        /*007a*/ 	.short	(.L_41 - .L_40)
.L_40:
        /*007c*/ 	.word	0x00000000
        /*0080*/ 	.short	0x0003
        /*0082*/ 	.short	0x0014
        /*0084*/ 	.byte	0x00, 0xf0, 0x11, 0x00


	//----- nvinfo : EIATTR_KPARAM_INFO
	.align		4
.L_41:
        /*0088*/ 	.byte	0x04, 0x17
        /*008a*/ 	.short	(.L_43 - .L_42)
.L_42:
        /*008c*/ 	.word	0x00000000
        /*0090*/ 	.short	0x0002
        /*0092*/ 	.short	0x0010
        /*0094*/ 	.byte	0x00, 0xf0, 0x11, 0x00


	//----- nvinfo : EIATTR_KPARAM_INFO
	.align		4
.L_43:
        /*0098*/ 	.byte	0x04, 0x17
        /*009a*/ 	.short	(.L_45 - .L_44)
.L_44:
        /*009c*/ 	.word	0x00000000
        /*00a0*/ 	.short	0x0001
        /*00a2*/ 	.short	0x0008
        /*00a4*/ 	.byte	0x00, 0xf5, 0x21, 0x00


	//----- nvinfo : EIATTR_KPARAM_INFO
	.align		4
.L_45:
        /*00a8*/ 	.byte	0x04, 0x17
        /*00aa*/ 	.short	(.L_47 - .L_46)
.L_46:
        /*00ac*/ 	.word	0x00000000
        /*00b0*/ 	.short	0x0000
        /*00b2*/ 	.short	0x0000
        /*00b4*/ 	.byte	0x00, 0xf5, 0x21, 0x00


	//----- nvinfo : EIATTR_SPARSE_MMA_MASK
	.align		4
.L_47:
        /*00b8*/ 	.byte	0x03, 0x50
        /*00ba*/ 	.short	0x0000


	//----- nvinfo : EIATTR_MAXREG_COUNT
	.align		4
        /*00bc*/ 	.byte	0x03, 0x1b
        /*00be*/ 	.short	0x00ff


	//----- nvinfo : EIATTR_MERCURY_ISA_VERSION
	.align		4
        /*00c0*/ 	.byte	0x03, 0x5f
        /*00c2*/ 	.short	0x0101


	//----- nvinfo : EIATTR_VRC_CTA_INIT_COUNT
	.align		4
        /*00c4*/ 	.byte	0x02, 0x4a
	.zero		1
	.zero		1


	//----- nvinfo : EIATTR_EXIT_INSTR_OFFSETS
	.align		4
        /*00c8*/ 	.byte	0x04, 0x1c
        /*00ca*/ 	.short	(.L_49 - .L_48)


	//   ....[0]....
.L_48:
        /*00cc*/ 	.word	0x00002180


	//   ....[1]....
        /*00d0*/ 	.word	0x00002250


	//----- nvinfo : EIATTR_CBANK_PARAM_SIZE
	.align		4
.L_49:
        /*00d4*/ 	.byte	0x03, 0x19
        /*00d6*/ 	.short	0x0040


	//----- nvinfo : EIATTR_PARAM_CBANK
	.align		4
        /*00d8*/ 	.byte	0x04, 0x0a
        /*00da*/ 	.short	(.L_51 - .L_50)
	.align		4
.L_50:
        /*00dc*/ 	.word	index@(.nv.constant0._Z23ssm_conv_long_token_f32ILm128ELm3ELl32EEvPKfS1_iiiiPfiiil)
        /*00e0*/ 	.short	0x0380
        /*00e2*/ 	.short	0x0040


	//----- nvinfo : EIATTR_SW_WAR
	.align		4
.L_51:
        /*00e4*/ 	.byte	0x04, 0x36
        /*00e6*/ 	.short	(.L_53 - .L_52)
.L_52:
        /*00e8*/ 	.word	0x00000008
.L_53:


//--------------------- .nv.info._Z23ssm_conv_long_token_f32ILm128ELm4ELl32EEvPKfS1_iiiiPfiiil --------------------------
	.section	.nv.info._Z23ssm_conv_long_token_f32ILm128ELm4ELl32EEvPKfS1_iiiiPfiiil,"",@"SHT_CUDA_INFO"
	.sectionflags	@""
	.align	4


	//----- nvinfo : EIATTR_CUDA_API_VERSION
	.align		4
        /*0000*/ 	.byte	0x04, 0x37
        /*0002*/ 	.short	(.L_55 - .L_54)
.L_54:
        /*0004*/ 	.word	0x00000082


	//----- nvinfo : EIATTR_KPARAM_INFO
	.align		4
.L_55:
        /*0008*/ 	.byte	0x04, 0x17
        /*000a*/ 	.short	(.L_57 - .L_56)
.L_56:
        /*000c*/ 	.word	0x00000000
        /*0010*/ 	.short	0x000a
        /*0012*/ 	.short	0x0038
        /*0014*/ 	.byte	0x00, 0xf0, 0x21, 0x00


	//----- nvinfo : EIATTR_KPARAM_INFO
	.align		4
.L_57:
        /*0018*/ 	.byte	0x04, 0x17
        /*001a*/ 	.short	(.L_59 - .L_58)
.L_58:
        /*001c*/ 	.word	0x00000000
        /*0020*/ 	.short	0x0009
        /*0022*/ 	.short	0x0030
        /*0024*/ 	.byte	0x00, 0xf0, 0x11, 0x00


	//----- nvinfo : EIATTR_KPARAM_INFO
	.align		4
.L_59:
        /*0028*/ 	.byte	0x04, 0x17
        /*002a*/ 	.short	(.L_61 - .L_60)
.L_60:
        /*002c*/ 	.word	0x00000000
        /*0030*/ 	.short	0x0008
        /*0032*/ 	.short	0x002c
        /*0034*/ 	.byte	0x00, 0xf0, 0x11, 0x00


	//----- nvinfo : EIATTR_KPARAM_INFO
	.align		4
.L_61:
        /*0038*/ 	.byte	0x04, 0x17
        /*003a*/ 	.short	(.L_63 - .L_62)
.L_62:
        /*003c*/ 	.word	0x00000000
        /*0040*/ 	.short	0x0007
        /*0042*/ 	.short	0x0028
        /*0044*/ 	.byte	0x00, 0xf0, 0x11, 0x00


	//----- nvinfo : EIATTR_KPARAM_INFO
	.align		4
.L_63:
        /*0048*/ 	.byte	0x04, 0x17
        /*004a*/ 	.short	(.L_65 - .L_64)
.L_64:
        /*004c*/ 	.word	0x00000000
        /*0050*/ 	.short	0x0006
        /*0052*/ 	.short	0x0020
        /*0054*/ 	.byte	0x00, 0xf5, 0x21, 0x00


	//----- nvinfo : EIATTR_KPARAM_INFO
	.align		4
.L_65:
        /*0058*/ 	.byte	0x04, 0x17
        /*005a*/ 	.short	(.L_67 - .L_66)
.L_66:
        /*005c*/ 	.word	0x00000000
        /*0060*/ 	.short	0x0005
        /*0062*/ 	.short	0x001c
        /*0064*/ 	.byte	0x00, 0xf0, 0x11, 0x00


	//----- nvinfo : EIATTR_KPARAM_INFO
	.align		4
.L_67:
        /*0068*/ 	.byte	0x04, 0x17
        /*006a*/ 	.short	(.L_69 - .L_68)
.L_68:
        /*006c*/ 	.word	0x00000000
        /*0070*/ 	.short	0x0004
        /*0072*/ 	.short	0x0018
        /*0074*/ 	.byte	0x00, 0xf0, 0x11, 0x00


	//----- nvinfo : EIATTR_KPARAM_INFO
	.align		4
.L_69:
        /*0078*/ 	.byte	0x04, 0x17
        /*007a*/ 	.short	(.L_71 - .L_70)
.L_70:
        /*007c*/ 	.word	0x00000000
        /*0080*/ 	.short	0x0003
        /*0082*/ 	.short	0x0014
        /*0084*/ 	.byte	0x00, 0xf0, 0x11, 0x00


	//----- nvinfo : EIATTR_KPARAM_INFO
	.align		4
.L_71:
        /*0088*/ 	.byte	0x04, 0x17
        /*008a*/ 	.short	(.L_73 - .L_72)
.L_72:
        /*008c*/ 	.word	0x00000000
        /*0090*/ 	.short	0x0002
        /*0092*/ 	.short	0x0010
        /*0094*/ 	.byte	0x00, 0xf0, 0x11, 0x00


	//----- nvinfo : EIATTR_KPARAM_INFO
	.align		4
.L_73:
        /*0098*/ 	.byte	0x04, 0x17
        /*009a*/ 	.short	(.L_75 - .L_74)
.L_74:
        /*009c*/ 	.word	0x00000000
        /*00a0*/ 	.short	0x0001
        /*00a2*/ 	.short	0x0008
        /*00a4*/ 	.byte	0x00, 0xf5, 0x21, 0x00


	//----- nvinfo : EIATTR_KPARAM_INFO
	.align		4
.L_75:
        /*00a8*/ 	.byte	0x04, 0x17
        /*00aa*/ 	.short	(.L_77 - .L_76)
.L_76:
        /*00ac*/ 	.word	0x00000000
        /*00b0*/ 	.short	0x0000
        /*00b2*/ 	.short	0x0000
        /*00b4*/ 	.byte	0x00, 0xf5, 0x21, 0x00


	//----- nvinfo : EIATTR_SPARSE_MMA_MASK
	.align		4
.L_77:
        /*00b8*/ 	.byte	0x03, 0x50
        /*00ba*/ 	.short	0x0000


	//----- nvinfo : EIATTR_MAXREG_COUNT
	.align		4
        /*00bc*/ 	.byte	0x03, 0x1b
        /*00be*/ 	.short	0x00ff


	//----- nvinfo : EIATTR_MERCURY_ISA_VERSION
	.align		4
        /*00c0*/ 	.byte	0x03, 0x5f
        /*00c2*/ 	.short	0x0101


	//----- nvinfo : EIATTR_VRC_CTA_INIT_COUNT
	.align		4
        /*00c4*/ 	.byte	0x02, 0x4a
	.zero		1
	.zero		1


	//----- nvinfo : EIATTR_EXIT_INSTR_OFFSETS
	.align		4
        /*00c8*/ 	.byte	0x04, 0x1c
        /*00ca*/ 	.short	(.L_79 - .L_78)


	//   ....[0]....
.L_78:
        /*00cc*/ 	.word	0x000023a0


	//   ....[1]....
        /*00d0*/ 	.word	0x00002480


	//----- nvinfo : EIATTR_CBANK_PARAM_SIZE
	.align		4
.L_79:
        /*00d4*/ 	.byte	0x03, 0x19
        /*00d6*/ 	.short	0x0040


	//----- nvinfo : EIATTR_PARAM_CBANK
	.align		4
        /*00d8*/ 	.byte	0x04, 0x0a
        /*00da*/ 	.short	(.L_81 - .L_80)
	.align		4
.L_80:
        /*00dc*/ 	.word	index@(.nv.constant0._Z23ssm_conv_long_token_f32ILm128ELm4ELl32EEvPKfS1_iiiiPfiiil)
        /*00e0*/ 	.short	0x0380
        /*00e2*/ 	.short	0x0040


	//----- nvinfo : EIATTR_SW_WAR
	.align		4
.L_81:
        /*00e4*/ 	.byte	0x04, 0x36
        /*00e6*/ 	.short	(.L_83 - .L_82)
.L_82:
        /*00e8*/ 	.word	0x00000008
.L_83:


//--------------------- .nv.info._Z12ssm_conv_f32ILm128ELm3EEvPKfS1_iiiiPfiiil --------------------------
	.section	.nv.info._Z12ssm_conv_f32ILm128ELm3EEvPKfS1_iiiiPfiiil,"",@"SHT_CUDA_INFO"
	.sectionflags	@""
	.align	4


	//----- nvinfo : EIATTR_CUDA_API_VERSION
	.align		4
        /*0000*/ 	.byte	0x04, 0x37
        /*0002*/ 	.short	(.L_85 - .L_84)
.L_84:
        /*0004*/ 	.word	0x00000082


	//----- nvinfo : EIATTR_KPARAM_INFO
	.align		4
.L_85:
        /*0008*/ 	.byte	0x04, 0x17
        /*000a*/ 	.short	(.L_87 - .L_86)
.L_86:
        /*000c*/ 	.word	0x00000000
        /*0010*/ 	.short	0x000a
        /*0012*/ 	.short	0x0038
        /*0014*/ 	.byte	0x00, 0xf0, 0x21, 0x00


	//----- nvinfo : EIATTR_KPARAM_INFO
	.align		4
.L_87:
        /*0018*/ 	.byte	0x04, 0x17
        /*001a*/ 	.short	(.L_89 - .L_88)
.L_88:
        /*001c*/ 	.word	0x00000000
        /*0020*/ 	.short	0x0009
        /*0022*/ 	.short	0x0030
        /*0024*/ 	.byte	0x00, 0xf0, 0x11, 0x00


	//----- nvinfo : EIATTR_KPARAM_INFO
	.align		4
.L_89:
        /*0028*/ 	.byte	0x04, 0x17
        /*002a*/ 	.short	(.L_91 - .L_90)
.L_90:
        /*002c*/ 	.word	0x00000000
        /*0030*/ 	.short	0x0008
        /*0032*/ 	.short	0x002c
        /*0034*/ 	.byte	0x00, 0xf0, 0x11, 0x00


	//----- nvinfo : EIATTR_KPARAM_INFO
	.align		4
.L_91:
        /*0038*/ 	.byte	0x04, 0x17
        /*003a*/ 	.short	(.L_93 - .L_92)
.L_92:
        /*003c*/ 	.word	0x00000000
        /*0040*/ 	.short	0x0007
        /*0042*/ 	.short	0x0028
        /*0044*/ 	.byte	0x00, 0xf0, 0x11, 0x00


	//----- nvinfo : EIATTR_KPARAM_INFO
	.align		4
.L_93:
        /*0048*/ 	.byte	0x04, 0x17
        /*004a*/ 	.short	(.L_95 - .L_94)
.L_94:
        /*004c*/ 	.word	0x00000000
        /*0050*/ 	.short	0x0006
        /*0052*/ 	.short	0x0020
        /*0054*/ 	.byte	0x00, 0xf5, 0x21, 0x00


	//----- nvinfo : EIATTR_KPARAM_INFO
	.align		4
.L_95:
        /*0058*/ 	.byte	0x04, 0x17
        /*005a*/ 	.short	(.L_97 - .L_96)
.L_96:
        /*005c*/ 	.word	0x00000000
        /*0060*/ 	.short	0x0005
        /*0062*/ 	.short	0x001c
        /*0064*/ 	.byte	0x00, 0xf0, 0x11, 0x00


	//----- nvinfo : EIATTR_KPARAM_INFO
	.align		4
.L_97:
        /*0068*/ 	.byte	0x04, 0x17
        /*006a*/ 	.short	(.L_99 - .L_98)
.L_98:
        /*006c*/ 	.word	0x00000000
        /*0070*/ 	.short	0x0004
        /*0072*/ 	.short	0x0018
        /*0074*/ 	.byte	0x00, 0xf0, 0x11, 0x00


	//----- nvinfo : EIATTR_KPARAM_INFO
	.align		4
.L_99:
        /*0078*/ 	.byte	0x04, 0x17
        /*007a*/ 	.short	(.L_101 - .L_100)
.L_100:
        /*007c*/ 	.word	0x00000000
        /*0080*/ 	.short	0x0003
        /*0082*/ 	.short	0x0014
        /*0084*/ 	.byte	0x00, 0xf0, 0x11, 0x00


	//----- nvinfo : EIATTR_KPARAM_INFO
	.align		4
.L_101:
        /*0088*/ 	.byte	0x04, 0x17
        /*008a*/ 	.short	(.L_103 - .L_102)
.L_102:
        /*008c*/ 	.word	0x00000000
        /*0090*/ 	.short	0x0002
        /*0092*/ 	.short	0x0010
        /*0094*/ 	.byte	0x00, 0xf0, 0x11, 0x00


	//----- nvinfo : EIATTR_KPARAM_INFO
	.align		4
.L_103:
        /*0098*/ 	.byte	0x04, 0x17
        /*009a*/ 	.short	(.L_105 - .L_104)
.L_104:
        /*009c*/ 	.word	0x00000000
        /*00a0*/ 	.short	0x0001
        /*00a2*/ 	.short	0x0008
        /*00a4*/ 	.byte	0x00, 0xf5, 0x21, 0x00


	//----- nvinfo : EIATTR_KPARAM_INFO
	.align		4
.L_105:
        /*00a8*/ 	.byte	0x04, 0x17
        /*00aa*/ 	.short	(.L_107 - .L_106)
.L_106:
        /*00ac*/ 	.word	0x00000000
        /*00b0*/ 	.short	0x0000
        /*00b2*/ 	.short	0x0000
        /*00b4*/ 	.byte	0x00, 0xf5, 0x21, 0x00


	//----- nvinfo : EIATTR_SPARSE_MMA_MASK
	.align		4
.L_107:
        /*00b8*/ 	.byte	0x03, 0x50
        /*00ba*/ 	.short	0x0000


	//----- nvinfo : EIATTR_MAXREG_COUNT
	.align		4
        /*00bc*/ 	.byte	0x03, 0x1b
        /*00be*/ 	.short	0x00ff


	//----- nvinfo : EIATTR_MERCURY_ISA_VERSION
	.align		4
        /*00c0*/ 	.byte	0x03, 0x5f
        /*00c2*/ 	.short	0x0101


	//----- nvinfo : EIATTR_VRC_CTA_INIT_COUNT
	.align		4
        /*00c4*/ 	.byte	0x02, 0x4a
	.zero		1
	.zero		1


	//----- nvinfo : EIATTR_EXIT_INSTR_OFFSETS
	.align		4
        /*00c8*/ 	.byte	0x04, 0x1c
        /*00ca*/ 	.short	(.L_109 - .L_108)


	//   ....[0]....
.L_108:
        /*00cc*/ 	.word	0x000000e0


	//   ....[1]....
        /*00d0*/ 	.word	0x00000eb0


	//   ....[2]....
        /*00d4*/ 	.word	0x00001530


	//----- nvinfo : EIATTR_CBANK_PARAM_SIZE
	.align		4
.L_109:
        /*00d8*/ 	.byte	0x03, 0x19
        /*00da*/ 	.short	0x0040


	//----- nvinfo : EIATTR_PARAM_CBANK
	.align		4
        /*00dc*/ 	.byte	0x04, 0x0a
        /*00de*/ 	.short	(.L_111 - .L_110)
	.align		4
.L_110:
        /*00e0*/ 	.word	index@(.nv.constant0._Z12ssm_conv_f32ILm128ELm3EEvPKfS1_iiiiPfiiil)
        /*00e4*/ 	.short	0x0380
        /*00e6*/ 	.short	0x0040


	//----- nvinfo : EIATTR_SW_WAR
	.align		4
.L_111:
        /*00e8*/ 	.byte	0x04, 0x36
        /*00ea*/ 	.short	(.L_113 - .L_112)
.L_112:
        /*00ec*/ 	.word	0x00000008
.L_113:


//--------------------- .nv.info._Z12ssm_conv_f32ILm128ELm4EEvPKfS1_iiiiPfiiil --------------------------
	.section	.nv.info._Z12ssm_conv_f32ILm128ELm4EEvPKfS1_iiiiPfiiil,"",@"SHT_CUDA_INFO"
	.sectionflags	@""
	.align	4


	//----- nvinfo : EIATTR_CUDA_API_VERSION
	.align		4
        /*0000*/ 	.byte	0x04, 0x37
        /*0002*/ 	.short	(.L_115 - .L_114)
.L_114:
        /*0004*/ 	.word	0x00000082


	//----- nvinfo : EIATTR_KPARAM_INFO
	.align		4
.L_115:
        /*0008*/ 	.byte	0x04, 0x17
        /*000a*/ 	.short	(.L_117 - .L_116)
.L_116:
        /*000c*/ 	.word	0x00000000
        /*0010*/ 	.short	0x000a
        /*0012*/ 	.short	0x0038
        /*0014*/ 	.byte	0x00, 0xf0, 0x21, 0x00


	//----- nvinfo : EIATTR_KPARAM_INFO
	.align		4
.L_117:
        /*0018*/ 	.byte	0x04, 0x17
        /*001a*/ 	.short	(.L_119 - .L_118)
.L_118:
        /*001c*/ 	.word	0x00000000
        /*0020*/ 	.short	0x0009
        /*0022*/ 	.short	0x0030
        /*0024*/ 	.byte	0x00, 0xf0, 0x11, 0x00


	//----- nvinfo : EIATTR_KPARAM_INFO
	.align		4
.L_119:
        /*0028*/ 	.byte	0x04, 0x17
        /*002a*/ 	.short	(.L_121 - .L_120)
.L_120:
        /*002c*/ 	.word	0x00000000
        /*0030*/ 	.short	0x0008
        /*0032*/ 	.short	0x002c
        /*0034*/ 	.byte	0x00, 0xf0, 0x11, 0x00


	//----- nvinfo : EIATTR_KPARAM_INFO
	.align		4
.L_121:
        /*0038*/ 	.byte	0x04, 0x17
        /*003a*/ 	.short	(.L_123 - .L_122)
.L_122:
        /*003c*/ 	.word	0x00000000
        /*0040*/ 	.short	0x0007
        /*0042*/ 	.short	0x0028
        /*0044*/ 	.byte	0x00, 0xf0, 0x11, 0x00


	//----- nvinfo : EIATTR_KPARAM_INFO
	.align		4
.L_123:
        /*0048*/ 	.byte	0x04, 0x17
        /*004a*/ 	.short	(.L_125 - .L_124)
.L_124:
        /*004c*/ 	.word	0x00000000
        /*0050*/ 	.short	0x0006
        /*0052*/ 	.short	0x0020
        /*0054*/ 	.byte	0x00, 0xf5, 0x21, 0x00


	//----- nvinfo : EIATTR_KPARAM_INFO
	.align		4
.L_125:
        /*0058*/ 	.byte	0x04, 0x17
        /*005a*/ 	.short	(.L_127 - .L_126)
.L_126:
        /*005c*/ 	.word	0x00000000
        /*0060*/ 	.short	0x0005
        /*0062*/ 	.short	0x001c
        /*0064*/ 	.byte	0x00, 0xf0, 0x11, 0x00


	//----- nvinfo : EIATTR_KPARAM_INFO
	.align		4
.L_127:
        /*0068*/ 	.byte	0x04, 0x17
        /*006a*/ 	.short	(.L_129 - .L_128)
.L_128:
        /*006c*/ 	.word	0x00000000
        /*0070*/ 	.short	0x0004
        /*0072*/ 	.short	0x0018
        /*0074*/ 	.byte	0x00, 0xf0, 0x11, 0x00


	//----- nvinfo : EIATTR_KPARAM_INFO
	.align		4
.L_129:
        /*0078*/ 	.byte	0x04, 0x17
        /*007a*/ 	.short	(.L_131 - .L_130)
.L_130:
        /*007c*/ 	.word	0x00000000
        /*0080*/ 	.short	0x0003
        /*0082*/ 	.short	0x0014
        /*0084*/ 	.byte	0x00, 0xf0, 0x11, 0x00


	//----- nvinfo : EIATTR_KPARAM_INFO
	.align		4
.L_131:
        /*0088*/ 	.byte	0x04, 0x17
        /*008a*/ 	.short	(.L_133 - .L_132)
.L_132:
        /*008c*/ 	.word	0x00000000
        /*0090*/ 	.short	0x0002
        /*0092*/ 	.short	0x0010
        /*0094*/ 	.byte	0x00, 0xf0, 0x11, 0x00


	//----- nvinfo : EIATTR_KPARAM_INFO
	.align		4
.L_133:
        /*0098*/ 	.byte	0x04, 0x17
        /*009a*/ 	.short	(.L_135 - .L_134)
.L_134:
        /*009c*/ 	.word	0x00000000
        /*00a0*/ 	.short	0x0001
        /*00a2*/ 	.short	0x0008
        /*00a4*/ 	.byte	0x00, 0xf5, 0x21, 0x00


	//----- nvinfo : EIATTR_KPARAM_INFO
	.align		4
.L_135:
        /*00a8*/ 	.byte	0x04, 0x17
        /*00aa*/ 	.short	(.L_137 - .L_136)
.L_136:
        /*00ac*/ 	.word	0x00000000
        /*00b0*/ 	.short	0x0000
        /*00b2*/ 	.short	0x0000
        /*00b4*/ 	.byte	0x00, 0xf5, 0x21, 0x00


	//----- nvinfo : EIATTR_SPARSE_MMA_MASK
	.align		4
.L_137:
        /*00b8*/ 	.byte	0x03, 0x50
        /*00ba*/ 	.short	0x0000


	//----- nvinfo : EIATTR_MAXREG_COUNT
	.align		4
        /*00bc*/ 	.byte	0x03, 0x1b
        /*00be*/ 	.short	0x00ff


	//----- nvinfo : EIATTR_MERCURY_ISA_VERSION
	.align		4
        /*00c0*/ 	.byte	0x03, 0x5f
        /*00c2*/ 	.short	0x0101


	//----- nvinfo : EIATTR_VRC_CTA_INIT_COUNT
	.align		4
        /*00c4*/ 	.byte	0x02, 0x4a
	.zero		1
	.zero		1


	//----- nvinfo : EIATTR_EXIT_INSTR_OFFSETS
	.align		4
        /*00c8*/ 	.byte	0x04, 0x1c
        /*00ca*/ 	.short	(.L_139 - .L_138)


	//   ....[0]....
.L_138:
        /*00cc*/ 	.word	0x000001e0


	//   ....[1]....
        /*00d0*/ 	.word	0x00000a10


	//   ....[2]....
        /*00d4*/ 	.word	0x00000eb0


	//----- nvinfo : EIATTR_CBANK_PARAM_SIZE
	.align		4
.L_139:
        /*00d8*/ 	.byte	0x03, 0x19
        /*00da*/ 	.short	0x0040


	//----- nvinfo : EIATTR_PARAM_CBANK
	.align		4
        /*00dc*/ 	.byte	0x04, 0x0a
        /*00de*/ 	.short	(.L_141 - .L_140)
	.align		4
.L_140:
        /*00e0*/ 	.word	index@(.nv.constant0._Z12ssm_conv_f32ILm128ELm4EEvPKfS1_iiiiPfiiil)
        /*00e4*/ 	.short	0x0380
        /*00e6*/ 	.short	0x0040


	//----- nvinfo : EIATTR_SW_WAR
	.align		4
.L_141:
        /*00e8*/ 	.byte	0x04, 0x36
        /*00ea*/ 	.short	(.L_143 - .L_142)
.L_142:
        /*00ec*/ 	.word	0x00000008
.L_143:


//--------------------- .nv.callgraph             --------------------------
	.section	.nv.callgraph,"",@"SHT_CUDA_CALLGRAPH"
	.align	4
	.sectionentsize	8
	.align		4
        /*0000*/ 	.word	0x00000000
	.align		4
        /*0004*/ 	.word	0xffffffff
	.align		4
        /*0008*/ 	.word	0x00000000
	.align		4
        /*000c*/ 	.word	0xfffffffe
	.align		4
        /*0010*/ 	.word	0x00000000
	.align		4
        /*0014*/ 	.word	0xfffffffd
	.align		4
        /*0018*/ 	.word	0x00000000
	.align		4
        /*001c*/ 	.word	0xfffffffc


//--------------------- .text._Z23ssm_conv_long_token_f32ILm128ELm3ELl32EEvPKfS1_iiiiPfiiil --------------------------
	.section	.text._Z23ssm_conv_long_token_f32ILm128ELm3ELl32EEvPKfS1_iiiiPfiiil,"ax",@progbits
	.align	128
.text._Z23ssm_conv_long_token_f32ILm128ELm3ELl32EEvPKfS1_iiiiPfiiil:
        .type           _Z23ssm_conv_long_token_f32ILm128ELm3ELl32EEvPKfS1_iiiiPfiiil,@function
        .size           _Z23ssm_conv_long_token_f32ILm128ELm3ELl32EEvPKfS1_iiiiPfiiil,(.L_x_10 - _Z23ssm_conv_long_token_f32ILm128ELm3ELl32EEvPKfS1_iiiiPfiiil)
        .other          _Z23ssm_conv_long_token_f32ILm128ELm3ELl32EEvPKfS1_iiiiPfiiil,@"STO_CUDA_ENTRY STV_DEFAULT"
_Z23ssm_conv_long_token_f32ILm128ELm3ELl32EEvPKfS1_iiiiPfiiil:
[----:B------:R-:W-:Y:S01]  /*0000*/  LDC R1, c[0x0][0x37c] ;  /* 0x0000df00ff017b82 */ /* 0x000fe20000000800 */
[----:B------:R-:W0:Y:S01]  /*0010*/  S2R R6, SR_CTAID.Z ;  /* 0x0000000000067919 */ /* 0x000e220000002700 */
[----:B------:R-:W1:Y:S06]  /*0020*/  LDCU.128 UR8, c[0x0][0x390] ;  /* 0x00007200ff0877ac */ /* 0x000e6c0008000c00 */
[----:B------:R-:W2:Y:S01]  /*0030*/  LDC.64 R14, c[0x0][0x3b8] ;  /* 0x0000ee00ff0e7b82 */ /* 0x000ea20000000a00 */
[----:B------:R-:W3:Y:S01]  /*0040*/  S2R R21, SR_CTAID.Y ;  /* 0x0000000000157919 */ /* 0x000ee20000002600 */
[----:B------:R-:W4:Y:S01]  /*0050*/  LDCU.64 UR6, c[0x0][0x358] ;  /* 0x00006b00ff0677ac */ /* 0x000f220008000a00 */
[----:B------:R-:W5:Y:S05]  /*0060*/  S2R R8, SR_CTAID.X ;  /* 0x0000000000087919 */ /* 0x000f6a0000002500 */
[----:B------:R-:W4:Y:S01]  /*0070*/  LDC.64 R2, c[0x0][0x380] ;  /* 0x0000e000ff027b82 */ /* 0x000f220000000a00 */
[----:B------:R-:W4:Y:S07]  /*0080*/  S2R R10, SR_TID.X ;  /* 0x00000000000a7919 */ /* 0x000f2e0000002100 */
[----:B------:R-:W5:Y:S01]  /*0090*/  LDC.64 R4, c[0x0][0x388] ;  /* 0x0000e200ff047b82 */ /* 0x000f620000000a00 */
[----:B-1----:R-:W-:-:S02]  /*00a0*/  USHF.R.S32.HI UR4, URZ, 0x1f, UR8 ;  /* 0x0000001fff047899 */ /* 0x002fc40008011408 */
[----:B------:R-:W-:Y:S01]  /*00b0*/  USHF.R.S32.HI UR5, URZ, 0x2, UR9 ;  /* 0x00000002ff057899 */ /* 0x000fe20008011409 */
[----:B0-----:R-:W-:-:S04]  /*00c0*/  IMAD.SHL.U32 R6, R6, 0x20, RZ ;  /* 0x0000002006067824 */ /* 0x001fc800078e00ff */
[C---:B------:R-:W-:Y:S01]  /*00d0*/  IMAD.WIDE.U32 R12, R6.reuse, UR8, RZ ;  /* 0x00000008060c7c25 */ /* 0x040fe2000f8e00ff */
[----:B---3--:R-:W-:Y:S01]  /*00e0*/  SHF.L.U32 R21, R21, 0x7, RZ ;  /* 0x0000000715157819 */ /* 0x008fe200000006ff */
[----:B------:R-:W-:Y:S01]  /*00f0*/  USHF.R.S32.HI UR8, URZ, 0x1f, UR11 ;  /* 0x0000001fff087899 */ /* 0x000fe2000801140b */
[C---:B--2---:R-:W-:Y:S01]  /*0100*/  ISETP.GE.U32.AND P2, PT, R6.reuse, R14, PT ;  /* 0x0000000e0600720c */ /* 0x044fe20003f46070 */
[----:B------:R-:W-:Y:S01]  /*0110*/  IMAD R7, R6, UR4, RZ ;  /* 0x0000000406077c24 */ /* 0x000fe2000f8e02ff */
[----:B------:R-:W-:Y:S01]  /*0120*/  USHF.R.S32.HI UR4, URZ, 0x1f, UR9 ;  /* 0x0000001fff047899 */ /* 0x000fe20008011409 */
[----:B-----5:R-:W-:Y:S01]  /*0130*/  IMAD.WIDE.U32 R4, R21, UR11, R4 ;  /* 0x0000000b15047c25 */ /* 0x020fe2000f8e0004 */
[----:B------:R-:W-:-:S03]  /*0140*/  ISETP.GE.AND.EX P2, PT, RZ, R15, PT, P2 ;  /* 0x0000000fff00720c */ /* 0x000fc60003f46320 */
[----:B------:R-:W-:Y:S02]  /*0150*/  IMAD.IADD R13, R13, 0x1, R7 ;  /* 0x000000010d0d7824 */ /* 0x000fe400078e0207 */
[----:B------:R-:W-:Y:S02]  /*0160*/  IMAD R7, R8, UR10, RZ ;  /* 0x0000000a08077c24 */ /* 0x000fe4000f8e02ff */
[----:B------:R-:W-:-:S03]  /*0170*/  IMAD.WIDE.U32 R12, R21, UR9, R12 ;  /* 0x00000009150c7c25 */ /* 0x000fc6000f8e000c */
[--C-:B------:R-:W-:Y:S01]  /*0180*/  SHF.R.S32.HI R0, RZ, 0x1f, R7.reuse ;  /* 0x0000001fff007819 */ /* 0x100fe20000011407 */
[C---:B------:R-:W-:Y:S01]  /*0190*/  IMAD R9, R21.reuse, UR4, RZ ;  /* 0x0000000415097c24 */ /* 0x040fe2000f8e02ff */
[----:B----4-:R-:W-:Y:S01]  /*01a0*/  IADD3 R12, P0, P1, R12, R2, R7 ;  /* 0x000000020c0c7210 */ /* 0x010fe2000791e007 */
[----:B------:R-:W-:Y:S01]  /*01b0*/  IMAD R7, R21, UR8, RZ ;  /* 0x0000000815077c24 */ /* 0x000fe2000f8e02ff */
[----:B------:R-:W-:Y:S01]  /*01c0*/  USHF.R.S32.HI UR4, URZ, 0x2, UR11 ;  /* 0x00000002ff047899 */ /* 0x000fe2000801140b */
[----:B------:R-:W-:Y:S02]  /*01d0*/  IMAD.IADD R9, R13, 0x1, R9 ;  /* 0x000000010d097824 */ /* 0x000fe400078e0209 */
[----:B------:R-:W-:Y:S02]  /*01e0*/  IMAD.IADD R5, R5, 0x1, R7 ;  /* 0x0000000105057824 */ /* 0x000fe400078e0207 */
[----:B------:R-:W-:Y:S01]  /*01f0*/  HFMA2 R7, -RZ, RZ, 0, 0 ;  /* 0x00000000ff077431 */ /* 0x000fe200000001ff */
[----:B------:R-:W-:Y:S01]  /*0200*/  IADD3.X R13, PT, PT, R9, R3, R0, P0, P1 ;  /* 0x00000003090d7210 */ /* 0x000fe200007e2400 */
[----:B------:R-:W-:-:S02]  /*0210*/  IMAD R3, R10, UR5, RZ ;  /* 0x000000050a037c24 */ /* 0x000fc4000f8e02ff */
[----:B------:R-:W-:Y:S02]  /*0220*/  IMAD R17, R10, UR4, RZ ;  /* 0x000000040a117c24 */ /* 0x000fe4000f8e02ff */
[----:B------:R-:W-:-:S04]  /*0230*/  IMAD.WIDE R12, R3, 0x4, R12 ;  /* 0x00000004030c7825 */ /* 0x000fc800078e020c */
[----:B------:R-:W-:Y:S01]  /*0240*/  IMAD.WIDE R16, R17, 0x4, R4 ;  /* 0x0000000411107825 */ /* 0x000fe200078e0204 */
[----:B------:R-:W2:Y:S04]  /*0250*/  @!P2 LDG.E.CONSTANT R7, desc[UR6][R12.64] ;  /* 0x000000060c07a981 */ /* 0x000ea8000c1e9900 */
[----:B------:R-:W2:Y:S01]  /*0260*/  LDG.E.CONSTANT R0, desc[UR6][R16.64] ;  /* 0x0000000610007981 */ /* 0x000ea2000c1e9900 */
[----:B------:R-:W-:-:S03]  /*0270*/  IMAD.MOV.U32 R3, RZ, RZ, RZ ;  /* 0x000000ffff037224 */ /* 0x000fc600078e00ff */
[----:B------:R-:W3:Y:S04]  /*0280*/  LDG.E.CONSTANT R2, desc[UR6][R16.64+0x4] ;  /* 0x0000040610027981 */ /* 0x000ee8000c1e9900 */
[----:B------:R-:W3:Y:S01]  /*0290*/  @!P2 LDG.E.CONSTANT R3, desc[UR6][R12.64+0x4] ;  /* 0x000004060c03a981 */ /* 0x000ee2000c1e9900 */
[----:B------:R-:W-:-:S03]  /*02a0*/  IMAD.MOV.U32 R5, RZ, RZ, RZ ;  /* 0x000000ffff057224 */ /* 0x000fc600078e00ff */
[----:B------:R0:W4:Y:S04]  /*02b0*/  LDG.E.CONSTANT R4, desc[UR6][R16.64+0x8] ;  /* 0x0000080610047981 */ /* 0x000128000c1e9900 */
[----:B------:R-:W5:Y:S01]  /*02c0*/  @!P2 LDG.E.CONSTANT R5, desc[UR6][R12.64+0x8] ;  /* 0x000008060c05a981 */ /* 0x000f62000c1e9900 */
[----:B------:R-:W-:-:S04]  /*02d0*/  IADD3 R9, P0, PT, R6, 0x1, RZ ;  /* 0x0000000106097810 */ /* 0x000fc80007f1e0ff */
[----:B------:R-:W-:Y:S02]  /*02e0*/  ISETP.GE.U32.AND P3, PT, R9, R14, PT ;  /* 0x0000000e0900720c */ /* 0x000fe40003f66070 */
[----:B------:R-:W-:-:S04]  /*02f0*/  IADD3.X R18, PT, PT, RZ, RZ, RZ, P0, !PT ;  /* 0x000000ffff127210 */ /* 0x000fc800007fe4ff */
[----:B------:R-:W-:Y:S02]  /*0300*/  ISETP.GE.AND.EX P3, PT, R18, R15, PT, P3 ;  /* 0x0000000f1200720c */ /* 0x000fe40003f66330 */
[----:B------:R-:W-:-:S04]  /*0310*/  IADD3 R11, P0, PT, R6, 0x2, RZ ;  /* 0x00000002060b7810 */ /* 0x000fc80007f1e0ff */
[----:B------:R-:W-:Y:S01]  /*0320*/  ISETP.GE.U32.AND P4, PT, R11, R14, PT ;  /* 0x0000000e0b00720c */ /* 0x000fe20003f86070 */
[----:B------:R-:W-:Y:S01]  /*0330*/  IMAD.X R18, RZ, RZ, RZ, P0 ;  /* 0x000000ffff127224 */ /* 0x000fe200000e06ff */
[----:B------:R-:W1:Y:S04]  /*0340*/  LDC R11, c[0x0][0x3b0] ;  /* 0x0000ec00ff0b7b82 */ /* 0x000e680000000800 */
[----:B------:R-:W-:-:S04]  /*0350*/  ISETP.GE.AND.EX P4, PT, R18, R15, PT, P4 ;  /* 0x0000000f1200720c */ /* 0x000fc80003f86340 */
[----:B------:R-:W1:Y:S01]  /*0360*/  LDC.64 R18, c[0x0][0x3a0] ;  /* 0x0000e800ff127b82 */ /* 0x000e620000000a00 */
[----:B--2---:R-:W-:Y:S02]  /*0370*/  @!P2 FFMA R9, R0, R7, RZ ;  /* 0x000000070009a223 */ /* 0x004fe400000000ff */
[----:B------:R-:W2:Y:S02]  /*0380*/  @!P3 LDG.E.CONSTANT R7, desc[UR6][R12.64+0xc] ;  /* 0x00000c060c07b981 */ /* 0x000ea4000c1e9900 */
[-C--:B---3--:R-:W-:Y:S01]  /*0390*/  @!P2 FFMA R25, R2, R3.reuse, R9 ;  /* 0x000000030219a223 */ /* 0x088fe20000000009 */
[----:B------:R-:W-:Y:S01]  /*03a0*/  IADD3 R9, P1, PT, R6, 0x3, RZ ;  /* 0x0000000306097810 */ /* 0x000fe20007f3e0ff */
[----:B------:R-:W-:Y:S02]  /*03b0*/  @!P3 FFMA R23, R0, R3, RZ ;  /* 0x000000030017b223 */ /* 0x000fe400000000ff */
[----:B------:R-:W3:Y:S01]  /*03c0*/  @!P4 LDG.E.CONSTANT R3, desc[UR6][R12.64+0x10] ;  /* 0x000010060c03c981 */ /* 0x000ee2000c1e9900 */
[----:B------:R-:W-:Y:S01]  /*03d0*/  ISETP.GE.U32.AND P0, PT, R9, R14, PT ;  /* 0x0000000e0900720c */ /* 0x000fe20003f06070 */
[----:B0-----:R-:W-:-:S05]  /*03e0*/  IMAD.X R16, RZ, RZ, RZ, P1 ;  /* 0x000000ffff107224 */ /* 0x001fca00008e06ff */
[----:B------:R-:W-:Y:S01]  /*03f0*/  ISETP.GE.AND.EX P0, PT, R16, R15, PT, P0 ;  /* 0x0000000f1000720c */ /* 0x000fe20003f06300 */
[-C--:B-----5:R-:W-:Y:S01]  /*0400*/  @!P4 FFMA R9, R0, R5.reuse, RZ ;  /* 0x000000050009c223 */ /* 0x0a0fe200000000ff */
[-C--:B------:R-:W-:Y:S01]  /*0410*/  @!P3 FFMA R23, R2, R5.reuse, R23 ;  /* 0x000000050217b223 */ /* 0x080fe20000000017 */
[----:B----4-:R-:W-:Y:S01]  /*0420*/  @!P2 FFMA R25, R4, R5, R25 ;  /* 0x000000050419a223 */ /* 0x010fe20000000019 */
[----:B------:R-:W0:Y:S09]  /*0430*/  LDC.64 R16, c[0x0][0x3a8] ;  /* 0x0000ea00ff107b82 */ /* 0x000e320000000a00 */
[----:B------:R-:W4:Y:S01]  /*0440*/  @!P0 LDG.E.CONSTANT R5, desc[UR6][R12.64+0x14] ;  /* 0x000014060c058981 */ /* 0x000f22000c1e9900 */
[----:B0-----:R-:W-:-:S05]  /*0450*/  SHF.R.S32.HI R20, RZ, 0x1f, R16 ;  /* 0x0000001fff147819 */ /* 0x001fca0000011410 */
[----:B------:R-:W-:Y:S02]  /*0460*/  IMAD R27, R20, R21, RZ ;  /* 0x00000015141b7224 */ /* 0x000fe400078e02ff */
[----:B------:R-:W-:-:S05]  /*0470*/  IMAD.WIDE.U32 R20, R21, R16, RZ ;  /* 0x0000001015147225 */ /* 0x000fca00078e00ff */
[----:B------:R-:W-:Y:S02]  /*0480*/  IADD3 R21, PT, PT, R21, R27, RZ ;  /* 0x0000001b15157210 */ /* 0x000fe40007ffe0ff */
[----:B------:R-:W-:Y:S01]  /*0490*/  SHF.R.S32.HI R27, RZ, 0x1f, R17 ;  /* 0x0000001fff1b7819 */ /* 0x000fe20000011411 */
[----:B-1----:R-:W-:Y:S02]  /*04a0*/  IMAD R11, R8, R11, RZ ;  /* 0x0000000b080b7224 */ /* 0x002fe400078e02ff */
[----:B------:R-:W-:-:S04]  /*04b0*/  IMAD.WIDE.U32 R20, R6, R17, R20 ;  /* 0x0000001106147225 */ /* 0x000fc800078e0014 */
[----:B------:R-:W-:Y:S01]  /*04c0*/  IMAD R29, R27, R6, RZ ;  /* 0x000000061b1d7224 */ /* 0x000fe200078e02ff */
[----:B------:R-:W-:-:S03]  /*04d0*/  SHF.R.S32.HI R27, RZ, 0x2, R17 ;  /* 0x00000002ff1b7819 */ /* 0x000fc60000011411 */
[----:B------:R-:W-:Y:S01]  /*04e0*/  IMAD.IADD R22, R21, 0x1, R29 ;  /* 0x0000000115167824 */ /* 0x000fe200078e021d */
[----:B------:R-:W-:Y:S02]  /*04f0*/  IADD3 R29, P1, P6, R20, R18, R11 ;  /* 0x00000012141d7210 */ /* 0x000fe40007e3e00b */
[----:B------:R-:W-:Y:S02]  /*0500*/  SHF.R.S32.HI R8, RZ, 0x1f, R27 ;  /* 0x0000001fff087819 */ /* 0x000fe4000001141b */
[----:B------:R-:W-:Y:S01]  /*0510*/  SHF.R.S32.HI R18, RZ, 0x1f, R11 ;  /* 0x0000001fff127819 */ /* 0x000fe2000001140b */
[----:B------:R-:W-:Y:S01]  /*0520*/  @!P0 IMAD.MOV.U32 R11, RZ, RZ, RZ ;  /* 0x000000ffff0b8224 */ /* 0x000fe200078e00ff */
[----:B------:R-:W-:Y:S01]  /*0530*/  IADD3 R21, P5, PT, R6, 0x4, RZ ;  /* 0x0000000406157810 */ /* 0x000fe20007fbe0ff */
[----:B------:R-:W-:Y:S02]  /*0540*/  @!P0 IMAD R20, R8, 0x3, RZ ;  /* 0x0000000308148824 */ /* 0x000fe400078e02ff */
[----:B------:R-:W-:Y:S01]  /*0550*/  @!P0 IMAD.WIDE.U32 R16, R27, 0x3, R10 ;  /* 0x000000031b108825 */ /* 0x000fe200078e000a */
[----:B------:R-:W-:-:S02]  /*0560*/  IADD3.X R22, PT, PT, R22, R19, R18, P1, P6 ;  /* 0x0000001316167210 */ /* 0x000fc40000fec412 */
[----:B------:R-:W-:Y:S01]  /*0570*/  ISETP.GE.U32.AND P1, PT, R21, R14, PT ;  /* 0x0000000e1500720c */ /* 0x000fe20003f26070 */
[----:B------:R-:W-:Y:S01]  /*0580*/  @!P0 IMAD.IADD R17, R17, 0x1, R20 ;  /* 0x0000000111118824 */ /* 0x000fe200078e0214 */
[----:B------:R-:W-:Y:S02]  /*0590*/  IADD3.X R24, PT, PT, RZ, RZ, RZ, P5, !PT ;  /* 0x000000ffff187210 */ /* 0x000fe40002ffe4ff */
[-C--:B------:R-:W-:Y:S02]  /*05a0*/  @!P0 LEA R18, P5, R16, R29.reuse, 0x2 ;  /* 0x0000001d10128211 */ /* 0x080fe400078a10ff */
[----:B------:R-:W-:Y:S02]  /*05b0*/  @!P2 LEA R20, P6, R10, R29, 0x2 ;  /* 0x0000001d0a14a211 */ /* 0x000fe400078c10ff */
[----:B------:R-:W-:Y:S02]  /*05c0*/  ISETP.GE.AND.EX P1, PT, R24, R15, PT, P1 ;  /* 0x0000000f1800720c */ /* 0x000fe40003f26310 */
[----:B------:R-:W-:-:S02]  /*05d0*/  @!P0 LEA.HI.X R19, R16, R22, R17, 0x2, P5 ;  /* 0x0000001610138211 */ /* 0x000fc400028f1411 */
[C---:B------:R-:W-:Y:S02]  /*05e0*/  @!P2 LEA.HI.X R21, R10.reuse, R22, RZ, 0x2, P6 ;  /* 0x000000160a15a211 */ /* 0x040fe400030f14ff */
[----:B------:R-:W-:-:S03]  /*05f0*/  @!P3 IADD3 R17, P5, PT, R10, R27, RZ ;  /* 0x0000001b0a11b210 */ /* 0x000fc60007fbe0ff */
[----:B------:R0:W-:Y:S01]  /*0600*/  @!P2 STG.E desc[UR6][R20.64], R25 ;  /* 0x000000191400a986 */ /* 0x0001e2000c101906 */
[----:B------:R-:W-:Y:S01]  /*0610*/  @!P3 LEA R16, P2, R17, R29, 0x2 ;  /* 0x0000001d1110b211 */ /* 0x000fe200078410ff */
[----:B------:R-:W-:Y:S01]  /*0620*/  @!P3 IMAD.X R28, RZ, RZ, R8, P5 ;  /* 0x000000ffff1cb224 */ /* 0x000fe200028e0608 */
[----:B------:R-:W-:-:S04]  /*0630*/  IADD3 R24, P5, PT, R6, 0x5, RZ ;  /* 0x0000000506187810 */ /* 0x000fc80007fbe0ff */
[----:B------:R-:W-:Y:S02]  /*0640*/  @!P3 LEA.HI.X R17, R17, R22, R28, 0x2, P2 ;  /* 0x000000161111b211 */ /* 0x000fe400010f141c */
[----:B------:R-:W-:Y:S02]  /*0650*/  ISETP.GE.U32.AND P2, PT, R24, R14, PT ;  /* 0x0000000e1800720c */ /* 0x000fe40003f46070 */
[----:B------:R-:W-:Y:S02]  /*0660*/  IADD3.X R24, PT, PT, RZ, RZ, RZ, P5, !PT ;  /* 0x000000ffff187210 */ /* 0x000fe40002ffe4ff */
[C---:B0-----:R-:W-:Y:S02]  /*0670*/  @!P4 LEA R20, P5, R27.reuse, R10, 0x1 ;  /* 0x0000000a1b14c211 */ /* 0x041fe400078a08ff */
[----:B------:R-:W-:Y:S02]  /*0680*/  ISETP.GE.AND.EX P2, PT, R24, R15, PT, P2 ;  /* 0x0000000f1800720c */ /* 0x000fe40003f46320 */
[----:B------:R-:W-:Y:S01]  /*0690*/  @!P4 LEA.HI.X R21, R27, RZ, R8, 0x1, P5 ;  /* 0x000000ff1b15c211 */ /* 0x000fe200028f0c08 */
[-C--:B--2---:R-:W-:Y:S01]  /*06a0*/  @!P3 FFMA R26, R4, R7.reuse, R23 ;  /* 0x00000007041ab223 */ /* 0x084fe20000000017 */
[-C--:B------:R-:W-:Y:S01]  /*06b0*/  @!P4 FFMA R23, R2, R7.reuse, R9 ;  /* 0x000000070217c223 */ /* 0x080fe20000000009 */
[----:B------:R-:W-:-:S02]  /*06c0*/  @!P0 FFMA R9, R0, R7, RZ ;  /* 0x0000000700098223 */ /* 0x000fc400000000ff */
[----:B------:R-:W2:Y:S04]  /*06d0*/  @!P1 LDG.E.CONSTANT R7, desc[UR6][R12.64+0x18] ;  /* 0x000018060c079981 */ /* 0x000ea8000c1e9900 */
[----:B------:R0:W-:Y:S01]  /*06e0*/  @!P3 STG.E desc[UR6][R16.64], R26 ;  /* 0x0000001a1000b986 */ /* 0x0001e2000c101906 */
[----:B------:R-:W-:Y:S01]  /*06f0*/  @!P4 LEA R24, P3, R20, R29, 0x2 ;  /* 0x0000001d1418c211 */ /* 0x000fe200078610ff */
[----:B---3--:R-:W-:-:S03]  /*0700*/  @!P4 FFMA R28, R4, R3, R23 ;  /* 0x00000003041cc223 */ /* 0x008fc60000000017 */
[----:B------:R-:W-:Y:S02]  /*0710*/  @!P4 LEA.HI.X R25, R20, R22, R21, 0x2, P3 ;  /* 0x000000161419c211 */ /* 0x000fe400018f1415 */
[----:B------:R-:W-:Y:S01]  /*0720*/  IADD3 R21, P5, PT, R6, 0x6, RZ ;  /* 0x0000000606157810 */ /* 0x000fe20007fbe0ff */
[-C--:B------:R-:W-:Y:S01]  /*0730*/  @!P0 FFMA R9, R2, R3.reuse, R9 ;  /* 0x0000000302098223 */ /* 0x080fe20000000009 */
[----:B------:R-:W-:Y:S02]  /*0740*/  @!P1 FFMA R23, R0, R3, RZ ;  /* 0x0000000300179223 */ /* 0x000fe400000000ff */
[----:B------:R-:W3:Y:S01]  /*0750*/  @!P2 LDG.E.CONSTANT R3, desc[UR6][R12.64+0x1c] ;  /* 0x00001c060c03a981 */ /* 0x000ee2000c1e9900 */
[----:B0-----:R-:W-:Y:S01]  /*0760*/  IMAD.X R16, RZ, RZ, RZ, P5 ;  /* 0x000000ffff107224 */ /* 0x001fe200028e06ff */
[----:B------:R-:W-:Y:S01]  /*0770*/  ISETP.GE.U32.AND P3, PT, R21, R14, PT ;  /* 0x0000000e1500720c */ /* 0x000fe20003f66070 */
[----:B------:R-:W-:Y:S01]  /*0780*/  @!P2 IMAD.MOV.U32 R20, RZ, RZ, R10 ;  /* 0x000000ffff14a224 */ /* 0x000fe200078e000a */
[----:B------:R-:W-:Y:S01]  /*0790*/  @!P2 MOV R21, RZ ;  /* 0x000000ff0015a202 */ /* 0x000fe20000000f00 */
[----:B------:R0:W-:Y:S01]  /*07a0*/  @!P4 STG.E desc[UR6][R24.64], R28 ;  /* 0x0000001c1800c986 */ /* 0x0001e2000c101906 */
[----:B------:R-:W-:Y:S01]  /*07b0*/  ISETP.GE.AND.EX P4, PT, R16, R15, PT, P3 ;  /* 0x0000000f1000720c */ /* 0x000fe20003f86330 */
[----:B------:R-:W-:-:S02]  /*07c0*/  @!P2 IMAD R17, R8, 0x5, RZ ;  /* 0x000000050811a824 */ /* 0x000fc400078e02ff */
[----:B------:R-:W-:-:S04]  /*07d0*/  @!P2 IMAD.WIDE.U32 R20, R27, 0x5, R20 ;  /* 0x000000051b14a825 */ /* 0x000fc800078e0014 */
[----:B------:R-:W-:Y:S01]  /*07e0*/  @!P2 IMAD.IADD R17, R21, 0x1, R17 ;  /* 0x000000011511a824 */ /* 0x000fe200078e0211 */
[----:B------:R-:W-:Y:S01]  /*07f0*/  @!P2 LEA R16, P3, R20, R29, 0x2 ;  /* 0x0000001d1410a211 */ /* 0x000fe200078610ff */
[-C--:B----4-:R-:W-:Y:S01]  /*0800*/  @!P1 FFMA R21, R2, R5.reuse, R23 ;  /* 0x0000000502159223 */ /* 0x090fe20000000017 */
[-C--:B------:R-:W-:Y:S02]  /*0810*/  @!P2 FFMA R23, R0, R5.reuse, RZ ;  /* 0x000000050017a223 */ /* 0x080fe400000000ff */
[----:B------:R-:W-:Y:S01]  /*0820*/  @!P2 LEA.HI.X R17, R20, R22, R17, 0x2, P3 ;  /* 0x000000161411a211 */ /* 0x000fe200018f1411 */
[----:B------:R-:W-:Y:S02]  /*0830*/  @!P0 FFMA R20, R4, R5, R9 ;  /* 0x0000000504148223 */ /* 0x000fe40000000009 */
[----:B------:R-:W4:Y:S01]  /*0840*/  @!P4 LDG.E.CONSTANT R5, desc[UR6][R12.64+0x20] ;  /* 0x000020060c05c981 */ /* 0x000f22000c1e9900 */
[----:B------:R-:W-:-:S04]  /*0850*/  IADD3 R9, P5, PT, R6, 0x7, RZ ;  /* 0x0000000706097810 */ /* 0x000fc80007fbe0ff */
[----:B------:R-:W-:Y:S01]  /*0860*/  ISETP.GE.U32.AND P3, PT, R9, R14, PT ;  /* 0x0000000e0900720c */ /* 0x000fe20003f66070 */
[----:B0-----:R-:W-:Y:S01]  /*0870*/  IMAD.X R24, RZ, RZ, RZ, P5 ;  /* 0x000000ffff187224 */ /* 0x001fe200028e06ff */
[C---:B------:R-:W-:Y:S01]  /*0880*/  @!P1 LEA R9, P5, R27.reuse, R10, 0x2 ;  /* 0x0000000a1b099211 */ /* 0x040fe200078a10ff */
[----:B------:R0:W-:Y:S03]  /*0890*/  @!P0 STG.E desc[UR6][R18.64], R20 ;  /* 0x0000001412008986 */ /* 0x0001e6000c101906 */
[----:B------:R-:W-:Y:S02]  /*08a0*/  ISETP.GE.AND.EX P3, PT, R24, R15, PT, P3 ;  /* 0x0000000f1800720c */ /* 0x000fe40003f66330 */
[----:B------:R-:W-:Y:S02]  /*08b0*/  @!P1 LEA.HI.X R25, R27, RZ, R8, 0x2, P5 ;  /* 0x000000ff1b199211 */ /* 0x000fe400028f1408 */
[----:B------:R-:W-:-:S02]  /*08c0*/  @!P1 LEA R24, P0, R9, R29, 0x2 ;  /* 0x0000001d09189211 */ /* 0x000fc400078010ff */
[----:B------:R-:W-:Y:S02]  /*08d0*/  IADD3 R28, P5, PT, R6, 0x8, RZ ;  /* 0x00000008061c7810 */ /* 0x000fe40007fbe0ff */
[----:B------:R-:W-:Y:S01]  /*08e0*/  @!P1 LEA.HI.X R25, R9, R22, R25, 0x2, P0 ;  /* 0x0000001609199211 */ /* 0x000fe200000f1419 */
[----:B0-----:R-:W-:Y:S01]  /*08f0*/  @!P4 IMAD.MOV.U32 R18, RZ, RZ, R10 ;  /* 0x000000ffff12c224 */ /* 0x001fe200078e000a */
[----:B------:R-:W-:Y:S01]  /*0900*/  ISETP.GE.U32.AND P0, PT, R28, R14, PT ;  /* 0x0000000e1c00720c */ /* 0x000fe20003f06070 */
[----:B------:R-:W-:Y:S01]  /*0910*/  @!P4 IMAD.MOV.U32 R19, RZ, RZ, RZ ;  /* 0x000000ffff13c224 */ /* 0x000fe200078e00ff */
[----:B------:R-:W-:Y:S01]  /*0920*/  IADD3.X R20, PT, PT, RZ, RZ, RZ, P5, !PT ;  /* 0x000000ffff147210 */ /* 0x000fe20002ffe4ff */
[----:B------:R-:W-:-:S04]  /*0930*/  @!P4 IMAD.WIDE.U32 R18, R27, 0x6, R18 ;  /* 0x000000061b12c825 */ /* 0x000fc800078e0012 */
[-C--:B--2---:R-:W-:Y:S01]  /*0940*/  @!P1 FFMA R26, R4, R7.reuse, R21 ;  /* 0x00000007041a9223 */ /* 0x084fe20000000015 */
[-C--:B------:R-:W-:Y:S01]  /*0950*/  @!P4 FFMA R9, R0, R7.reuse, RZ ;  /* 0x000000070009c223 */ /* 0x080fe200000000ff */
[----:B------:R-:W-:Y:S01]  /*0960*/  @!P2 FFMA R23, R2, R7, R23 ;  /* 0x000000070217a223 */ /* 0x000fe20000000017 */
[----:B------:R-:W-:Y:S01]  /*0970*/  @!P4 IMAD R21, R8, 0x6, RZ ;  /* 0x000000060815c824 */ /* 0x000fe200078e02ff */
[----:B------:R-:W2:Y:S04]  /*0980*/  @!P3 LDG.E.CONSTANT R7, desc[UR6][R12.64+0x24] ;  /* 0x000024060c07b981 */ /* 0x000ea8000c1e9900 */
[----:B------:R4:W-:Y:S01]  /*0990*/  @!P1 STG.E desc[UR6][R24.64], R26 ;  /* 0x0000001a18009986 */ /* 0x0009e2000c101906 */
[----:B------:R-:W-:Y:S02]  /*09a0*/  ISETP.GE.AND.EX P1, PT, R20, R15, PT, P0 ;  /* 0x0000000f1400720c */ /* 0x000fe40003f26300 */
[----:B------:R-:W-:-:S02]  /*09b0*/  @!P4 IADD3 R19, PT, PT, R19, R21, RZ ;  /* 0x000000151313c210 */ /* 0x000fc40007ffe0ff */
[----:B------:R-:W-:Y:S01]  /*09c0*/  @!P4 LEA R20, P0, R18, R29, 0x2 ;  /* 0x0000001d1214c211 */ /* 0x000fe200078010ff */
[----:B---3--:R-:W-:-:S03]  /*09d0*/  @!P4 FFMA R9, R2, R3, R9 ;  /* 0x000000030209c223 */ /* 0x008fc60000000009 */
[----:B------:R-:W-:Y:S01]  /*09e0*/  @!P4 LEA.HI.X R21, R18, R22, R19, 0x2, P0 ;  /* 0x000000161215c211 */ /* 0x000fe200000f1413 */
[-C--:B------:R-:W-:Y:S01]  /*09f0*/  @!P3 FFMA R19, R0, R3.reuse, RZ ;  /* 0x000000030013b223 */ /* 0x080fe200000000ff */
[----:B------:R-:W-:Y:S01]  /*0a00*/  IADD3 R18, P5, PT, R6, 0x9, RZ ;  /* 0x0000000906127810 */ /* 0x000fe20007fbe0ff */
[----:B------:R-:W-:Y:S02]  /*0a10*/  @!P2 FFMA R23, R4, R3, R23 ;  /* 0x000000030417a223 */ /* 0x000fe40000000017 */
[----:B------:R-:W3:Y:S01]  /*0a20*/  @!P1 LDG.E.CONSTANT R3, desc[UR6][R12.64+0x28] ;  /* 0x000028060c039981 */ /* 0x000ee2000c1e9900 */
[----:B------:R-:W-:Y:S01]  /*0a30*/  ISETP.GE.U32.AND P0, PT, R18, R14, PT ;  /* 0x0000000e1200720c */ /* 0x000fe20003f06070 */
[----:B------:R-:W-:Y:S02]  /*0a40*/  IMAD.X R18, RZ, RZ, RZ, P5 ;  /* 0x000000ffff127224 */ /* 0x000fe400028e06ff */
[----:B------:R0:W-:Y:S03]  /*0a50*/  @!P2 STG.E desc[UR6][R16.64], R23 ;  /* 0x000000171000a986 */ /* 0x0001e6000c101906 */
[----:B------:R-:W-:Y:S01]  /*0a60*/  ISETP.GE.AND.EX P2, PT, R18, R15, PT, P0 ;  /* 0x0000000f1200720c */ /* 0x000fe20003f46300 */
[-C--:B----4-:R-:W-:Y:S01]  /*0a70*/  @!P4 FFMA R26, R4, R5.reuse, R9 ;  /* 0x00000005041ac223 */ /* 0x090fe20000000009 */
[-C--:B------:R-:W-:Y:S01]  /*0a80*/  @!P3 FFMA R9, R2, R5.reuse, R19 ;  /* 0x000000050209b223 */ /* 0x080fe20000000013 */
[----:B0-----:R-:W-:-:S10]  /*0a90*/  @!P1 FFMA R23, R0, R5, RZ ;  /* 0x0000000500179223 */ /* 0x001fd400000000ff */
[----:B------:R-:W4:Y:S01]  /*0aa0*/  @!P2 LDG.E.CONSTANT R5, desc[UR6][R12.64+0x2c] ;  /* 0x00002c060c05a981 */ /* 0x000f22000c1e9900 */
[----:B------:R-:W-:Y:S01]  /*0ab0*/  @!P3 MOV R17, RZ ;  /* 0x000000ff0011b202 */ /* 0x000fe20000000f00 */
[----:B------:R-:W-:Y:S02]  /*0ac0*/  @!P3 IMAD.MOV.U32 R16, RZ, RZ, R10 ;  /* 0x000000ffff10b224 */ /* 0x000fe400078e000a */
[----:B------:R-:W-:Y:S02]  /*0ad0*/  @!P3 IMAD R25, R8, 0x7, RZ ;  /* 0x000000070819b824 */ /* 0x000fe400078e02ff */
[----:B------:R-:W-:-:S04]  /*0ae0*/  @!P3 IMAD.WIDE.U32 R16, R27, 0x7, R16 ;  /* 0x000000071b10b825 */ /* 0x000fc800078e0010 */
[----:B------:R-:W-:Y:S01]  /*0af0*/  @!P3 IMAD.IADD R25, R17, 0x1, R25 ;  /* 0x000000011119b824 */ /* 0x000fe200078e0219 */
[----:B------:R-:W-:Y:S02]  /*0b00*/  @!P3 LEA R24, P0, R16, R29, 0x2 ;  /* 0x0000001d1018b211 */ /* 0x000fe400078010ff */
[----:B------:R-:W-:Y:S02]  /*0b10*/  IADD3 R17, P5, PT, R6, 0xa, RZ ;  /* 0x0000000a06117810 */ /* 0x000fe40007fbe0ff */
[----:B------:R-:W-:Y:S01]  /*0b20*/  @!P3 LEA.HI.X R25, R16, R22, R25, 0x2, P0 ;  /* 0x000000161019b211 */ /* 0x000fe200000f1419 */
[----:B------:R-:W-:Y:S01]  /*0b30*/  @!P2 IMAD.MOV.U32 R19, RZ, RZ, RZ ;  /* 0x000000ffff13a224 */ /* 0x000fe200078e00ff */
[----:B------:R-:W-:Y:S01]  /*0b40*/  @!P2 MOV R18, R10 ;  /* 0x0000000a0012a202 */ /* 0x000fe20000000f00 */
[----:B------:R-:W-:Y:S01]  /*0b50*/  IMAD.X R16, RZ, RZ, RZ, P5 ;  /* 0x000000ffff107224 */ /* 0x000fe200028e06ff */
[----:B------:R-:W-:Y:S01]  /*0b60*/  ISETP.GE.U32.AND P0, PT, R17, R14, PT ;  /* 0x0000000e1100720c */ /* 0x000fe20003f06070 */
[----:B------:R0:W-:Y:S01]  /*0b70*/  @!P4 STG.E desc[UR6][R20.64], R26 ;  /* 0x0000001a1400c986 */ /* 0x0001e2000c101906 */
[----:B------:R-:W-:-:S02]  /*0b80*/  @!P2 IMAD R17, R8, 0x9, RZ ;  /* 0x000000090811a824 */ /* 0x000fc400078e02ff */
[----:B------:R-:W-:Y:S01]  /*0b90*/  @!P2 IMAD.WIDE.U32 R18, R27, 0x9, R18 ;  /* 0x000000091b12a825 */ /* 0x000fe200078e0012 */
[----:B------:R-:W-:-:S04]  /*0ba0*/  ISETP.GE.AND.EX P4, PT, R16, R15, PT, P0 ;  /* 0x0000000f1000720c */ /* 0x000fc80003f86300 */
[----:B------:R-:W-:Y:S02]  /*0bb0*/  @!P2 IADD3 R17, PT, PT, R19, R17, RZ ;  /* 0x000000111311a210 */ /* 0x000fe40007ffe0ff */
[----:B------:R-:W-:Y:S02]  /*0bc0*/  @!P2 LEA R16, P0, R18, R29, 0x2 ;  /* 0x0000001d1210a211 */ /* 0x000fe400078010ff */
[----:B------:R-:W-:Y:S02]  /*0bd0*/  IADD3 R19, P5, PT, R6, 0xb, RZ ;  /* 0x0000000b06137810 */ /* 0x000fe40007fbe0ff */
[----:B------:R-:W-:Y:S02]  /*0be0*/  @!P2 LEA.HI.X R17, R18, R22, R17, 0x2, P0 ;  /* 0x000000161211a211 */ /* 0x000fe400000f1411 */
[----:B------:R-:W-:Y:S01]  /*0bf0*/  ISETP.GE.U32.AND P0, PT, R19, R14, PT ;  /* 0x0000000e1300720c */ /* 0x000fe20003f06070 */
[----:B------:R-:W-:Y:S01]  /*0c00*/  IMAD.X R18, RZ, RZ, RZ, P5 ;  /* 0x000000ffff127224 */ /* 0x000fe200028e06ff */
[----:B------:R-:W-:-:S04]  /*0c10*/  @!P1 LEA R19, P5, R27, R10, 0x3 ;  /* 0x0000000a1b139211 */ /* 0x000fc800078a18ff */
[----:B------:R-:W-:Y:S02]  /*0c20*/  ISETP.GE.AND.EX P0, PT, R18, R15, PT, P0 ;  /* 0x0000000f1200720c */ /* 0x000fe40003f06300 */
[----:B0-----:R-:W-:Y:S02]  /*0c30*/  @!P1 LEA.HI.X R20, R27, RZ, R8, 0x3, P5 ;  /* 0x000000ff1b149211 */ /* 0x001fe400028f1c08 */
[----:B------:R-:W-:Y:S01]  /*0c40*/  IADD3 R26, P5, PT, R6, 0xc, RZ ;  /* 0x0000000c061a7810 */ /* 0x000fe20007fbe0ff */
[-C--:B--2---:R-:W-:Y:S01]  /*0c50*/  @!P3 FFMA R9, R4, R7.reuse, R9 ;  /* 0x000000070409b223 */ /* 0x084fe20000000009 */
[-C--:B------:R-:W-:Y:S01]  /*0c60*/  @!P1 FFMA R23, R2, R7.reuse, R23 ;  /* 0x0000000702179223 */ /* 0x080fe20000000017 */
[----:B------:R-:W-:Y:S02]  /*0c70*/  @!P2 FFMA R21, R0, R7, RZ ;  /* 0x000000070015a223 */ /* 0x000fe400000000ff */
[----:B------:R-:W2:Y:S04]  /*0c80*/  @!P4 LDG.E.CONSTANT R7, desc[UR6][R12.64+0x30] ;  /* 0x000030060c07c981 */ /* 0x000ea8000c1e9900 */
[----:B------:R0:W-:Y:S01]  /*0c90*/  @!P3 STG.E desc[UR6][R24.64], R9 ;  /* 0x000000091800b986 */ /* 0x0001e2000c101906 */
[----:B------:R-:W-:-:S04]  /*0ca0*/  @!P1 LEA R18, P3, R19, R29, 0x2 ;  /* 0x0000001d13129211 */ /* 0x000fc800078610ff */
[----:B------:R-:W-:Y:S01]  /*0cb0*/  @!P1 LEA.HI.X R19, R19, R22, R20, 0x2, P3 ;  /* 0x0000001613139211 */ /* 0x000fe200018f1414 */
[-C--:B---3--:R-:W-:Y:S01]  /*0cc0*/  @!P1 FFMA R20, R4, R3.reuse, R23 ;  /* 0x0000000304149223 */ /* 0x088fe20000000017 */
[-C--:B------:R-:W-:Y:S01]  /*0cd0*/  @!P2 FFMA R21, R2, R3.reuse, R21 ;  /* 0x000000030215a223 */ /* 0x080fe20000000015 */
[----:B------:R-:W-:Y:S01]  /*0ce0*/  @!P4 FFMA R23, R0, R3, RZ ;  /* 0x000000030017c223 */ /* 0x000fe200000000ff */
[----:B------:R-:W-:Y:S01]  /*0cf0*/  ISETP.GE.U32.AND P3, PT, R26, R14, PT ;  /* 0x0000000e1a00720c */ /* 0x000fe20003f66070 */
[----:B------:R-:W3:Y:S01]  /*0d00*/  @!P0 LDG.E.CONSTANT R3, desc[UR6][R12.64+0x34] ;  /* 0x000034060c038981 */ /* 0x000ee2000c1e9900 */
[----:B0-----:R-:W-:-:S03]  /*0d10*/  IADD3.X R24, PT, PT, RZ, RZ, RZ, P5, !PT ;  /* 0x000000ffff187210 */ /* 0x001fc60002ffe4ff */
[----:B------:R0:W-:Y:S01]  /*0d20*/  @!P1 STG.E desc[UR6][R18.64], R20 ;  /* 0x0000001412009986 */ /* 0x0001e2000c101906 */
[----:B------:R-:W-:Y:S01]  /*0d30*/  ISETP.GE.AND.EX P1, PT, R24, R15, PT, P3 ;  /* 0x0000000f1800720c */ /* 0x000fe20003f26330 */
[----:B------:R-:W-:Y:S01]  /*0d40*/  @!P4 IMAD R9, R8, 0xa, RZ ;  /* 0x0000000a0809c824 */ /* 0x000fe200078e02ff */
[----:B0-----:R-:W-:Y:S01]  /*0d50*/  @!P4 MOV R19, RZ ;  /* 0x000000ff0013c202 */ /* 0x001fe20000000f00 */
[----:B------:R-:W-:-:S04]  /*0d60*/  @!P4 IMAD.MOV.U32 R18, RZ, RZ, R10 ;  /* 0x000000ffff12c224 */ /* 0x000fc800078e000a */
[----:B------:R-:W-:-:S04]  /*0d70*/  @!P4 IMAD.WIDE.U32 R18, R27, 0xa, R18 ;  /* 0x0000000a1b12c825 */ /* 0x000fc800078e0012 */
[----:B------:R-:W-:Y:S01]  /*0d80*/  @!P4 IMAD.IADD R9, R19, 0x1, R9 ;  /* 0x000000011309c824 */ /* 0x000fe200078e0209 */
[----:B------:R-:W-:Y:S01]  /*0d90*/  @!P4 LEA R24, P3, R18, R29, 0x2 ;  /* 0x0000001d1218c211 */ /* 0x000fe200078610ff */
[-C--:B----4-:R-:W-:Y:S01]  /*0da0*/  @!P2 FFMA R26, R4, R5.reuse, R21 ;  /* 0x00000005041aa223 */ /* 0x090fe20000000015 */
[-C--:B------:R-:W-:Y:S02]  /*0db0*/  @!P4 FFMA R19, R2, R5.reuse, R23 ;  /* 0x000000050213c223 */ /* 0x080fe40000000017 */
[----:B------:R-:W-:Y:S01]  /*0dc0*/  @!P4 LEA.HI.X R25, R18, R22, R9, 0x2, P3 ;  /* 0x000000161219c211 */ /* 0x000fe200018f1409 */
[----:B------:R-:W-:Y:S02]  /*0dd0*/  @!P0 FFMA R9, R0, R5, RZ ;  /* 0x0000000500098223 */ /* 0x000fe400000000ff */
[----:B------:R-:W4:Y:S01]  /*0de0*/  @!P1 LDG.E.CONSTANT R5, desc[UR6][R12.64+0x38] ;  /* 0x000038060c059981 */ /* 0x000f22000c1e9900 */
[----:B------:R-:W-:-:S03]  /*0df0*/  IADD3 R21, P5, PT, R6, 0xd, RZ ;  /* 0x0000000d06157810 */ /* 0x000fc60007fbe0ff */
[----:B------:R0:W-:Y:S01]  /*0e00*/  @!P2 STG.E desc[UR6][R16.64], R26 ;  /* 0x0000001a1000a986 */ /* 0x0001e2000c101906 */
[----:B------:R-:W-:Y:S02]  /*0e10*/  ISETP.GE.U32.AND P3, PT, R21, R14, PT ;  /* 0x0000000e1500720c */ /* 0x000fe40003f66070 */
[----:B------:R-:W-:Y:S01]  /*0e20*/  IADD3.X R18, PT, PT, RZ, RZ, RZ, P5, !PT ;  /* 0x000000ffff127210 */ /* 0x000fe20002ffe4ff */
[----:B------:R-:W-:-:S03]  /*0e30*/  @!P0 IMAD R21, R8, 0xb, RZ ;  /* 0x0000000b08158824 */ /* 0x000fc600078e02ff */
[----:B------:R-:W-:Y:S02]  /*0e40*/  ISETP.GE.AND.EX P2, PT, R18, R15, PT, P3 ;  /* 0x0000000f1200720c */ /* 0x000fe40003f46330 */
[----:B0-----:R-:W-:Y:S01]  /*0e50*/  @!P0 MOV R17, RZ ;  /* 0x000000ff00118202 */ /* 0x001fe20000000f00 */
[----:B------:R-:W-:-:S04]  /*0e60*/  @!P0 IMAD.MOV.U32 R16, RZ, RZ, R10 ;  /* 0x000000ffff108224 */ /* 0x000fc800078e000a */
[----:B------:R-:W-:Y:S01]  /*0e70*/  @!P0 IMAD.WIDE.U32 R16, R27, 0xb, R16 ;  /* 0x0000000b1b108825 */ /* 0x000fe200078e0010 */
[----:B------:R-:W-:-:S03]  /*0e80*/  IADD3 R18, P5, PT, R6, 0xe, RZ ;  /* 0x0000000e06127810 */ /* 0x000fc60007fbe0ff */
[----:B------:R-:W-:Y:S01]  /*0e90*/  @!P0 IMAD.IADD R21, R17, 0x1, R21 ;  /* 0x0000000111158824 */ /* 0x000fe200078e0215 */
[----:B------:R-:W-:-:S04]  /*0ea0*/  @!P0 LEA R20, P3, R16, R29, 0x2 ;  /* 0x0000001d10148211 */ /* 0x000fc800078610ff */
[----:B------:R-:W-:Y:S02]  /*0eb0*/  @!P0 LEA.HI.X R21, R16, R22, R21, 0x2, P3 ;  /* 0x0000001610158211 */ /* 0x000fe400018f1415 */
[----:B------:R-:W-:Y:S02]  /*0ec0*/  ISETP.GE.U32.AND P3, PT, R18, R14, PT ;  /* 0x0000000e1200720c */ /* 0x000fe40003f66070 */
[----:B------:R-:W-:Y:S01]  /*0ed0*/  IADD3.X R16, PT, PT, RZ, RZ, RZ, P5, !PT ;  /* 0x000000ffff107210 */ /* 0x000fe20002ffe4ff */
[----:B------:R-:W-:-:S03]  /*0ee0*/  @!P1 IMAD.MOV.U32 R18, RZ, RZ, R10 ;  /* 0x000000ffff129224 */ /* 0x000fc600078e000a */
[----:B------:R-:W-:Y:S01]  /*0ef0*/  ISETP.GE.AND.EX P3, PT, R16, R15, PT, P3 ;  /* 0x0000000f1000720c */ /* 0x000fe20003f66330 */
[----:B------:R-:W-:Y:S02]  /*0f00*/  @!P1 IMAD R17, R8, 0xc, RZ ;  /* 0x0000000c08119824 */ /* 0x000fe400078e02ff */
[-C--:B--2---:R-:W-:Y:S01]  /*0f10*/  @!P0 FFMA R9, R2, R7.reuse, R9 ;  /* 0x0000000702098223 */ /* 0x084fe20000000009 */
[-C--:B------:R-:W-:Y:S01]  /*0f20*/  @!P1 FFMA R23, R0, R7.reuse, RZ ;  /* 0x0000000700179223 */ /* 0x080fe200000000ff */
[----:B------:R-:W-:Y:S02]  /*0f30*/  @!P4 FFMA R26, R4, R7, R19 ;  /* 0x00000007041ac223 */ /* 0x000fe40000000013 */
[----:B------:R-:W2:Y:S01]  /*0f40*/  @!P2 LDG.E.CONSTANT R7, desc[UR6][R12.64+0x3c] ;  /* 0x00003c060c07a981 */ /* 0x000ea2000c1e9900 */
[----:B------:R-:W-:-:S03]  /*0f50*/  @!P1 MOV R19, RZ ;  /* 0x000000ff00139202 */ /* 0x000fc60000000f00 */
[----:B------:R-:W-:Y:S01]  /*0f60*/  @!P1 IMAD.WIDE.U32 R18, R27, 0xc, R18 ;  /* 0x0000000c1b129825 */ /* 0x000fe200078e0012 */
[----:B------:R4:W-:Y:S03]  /*0f70*/  @!P4 STG.E desc[UR6][R24.64], R26 ;  /* 0x0000001a1800c986 */ /* 0x0009e6000c101906 */
[----:B------:R-:W-:Y:S01]  /*0f80*/  @!P1 IMAD.IADD R17, R19, 0x1, R17 ;  /* 0x0000000113119824 */ /* 0x000fe200078e0211 */
[----:B------:R-:W-:Y:S02]  /*0f90*/  @!P1 LEA R16, P4, R18, R29, 0x2 ;  /* 0x0000001d12109211 */ /* 0x000fe400078810ff */
[----:B------:R-:W-:Y:S01]  /*0fa0*/  IADD3 R19, P5, PT, R6, 0xf, RZ ;  /* 0x0000000f06137810 */ /* 0x000fe20007fbe0ff */
[-C--:B---3--:R-:W-:Y:S01]  /*0fb0*/  @!P0 FFMA R28, R4, R3.reuse, R9 ;  /* 0x00000003041c8223 */ /* 0x088fe20000000009 */
[-C--:B------:R-:W-:Y:S01]  /*0fc0*/  @!P1 FFMA R23, R2, R3.reuse, R23 ;  /* 0x0000000302179223 */ /* 0x080fe20000000017 */
[----:B------:R-:W-:Y:S01]  /*0fd0*/  @!P2 FFMA R9, R0, R3, RZ ;  /* 0x000000030009a223 */ /* 0x000fe200000000ff */
[----:B------:R-:W-:Y:S01]  /*0fe0*/  @!P1 LEA.HI.X R17, R18, R22, R17, 0x2, P4 ;  /* 0x0000001612119211 */ /* 0x000fe200020f1411 */
[----:B------:R-:W3:Y:S01]  /*0ff0*/  @!P3 LDG.E.CONSTANT R3, desc[UR6][R12.64+0x40] ;  /* 0x000040060c03b981 */ /* 0x000ee2000c1e9900 */
[----:B------:R-:W-:-:S02]  /*1000*/  ISETP.GE.U32.AND P4, PT, R19, R14, PT ;  /* 0x0000000e1300720c */ /* 0x000fc40003f86070 */
[----:B------:R-:W-:Y:S01]  /*1010*/  IADD3.X R18, PT, PT, RZ, RZ, RZ, P5, !PT ;  /* 0x000000ffff127210 */ /* 0x000fe20002ffe4ff */
[----:B------:R0:W-:Y:S03]  /*1020*/  @!P0 STG.E desc[UR6][R20.64], R28 ;  /* 0x0000001c14008986 */ /* 0x0001e6000c101906 */
[----:B------:R-:W-:Y:S01]  /*1030*/  ISETP.GE.AND.EX P0, PT, R18, R15, PT, P4 ;  /* 0x0000000f1200720c */ /* 0x000fe20003f06340 */
[-C--:B----4-:R-:W-:Y:S01]  /*1040*/  @!P1 FFMA R26, R4, R5.reuse, R23 ;  /* 0x00000005041a9223 */ /* 0x090fe20000000017 */
[-C--:B------:R-:W-:Y:S01]  /*1050*/  @!P2 FFMA R9, R2, R5.reuse, R9 ;  /* 0x000000050209a223 */ /* 0x080fe20000000009 */
[----:B------:R-:W-:-:S10]  /*1060*/  @!P3 FFMA R23, R0, R5, RZ ;  /* 0x000000050017b223 */ /* 0x000fd400000000ff */
[----:B------:R-:W4:Y:S01]  /*1070*/  @!P0 LDG.E.CONSTANT R5, desc[UR6][R12.64+0x44] ;  /* 0x000044060c058981 */ /* 0x000f22000c1e9900 */
[----:B------:R-:W-:Y:S01]  /*1080*/  @!P2 MOV R25, RZ ;  /* 0x000000ff0019a202 */ /* 0x000fe20000000f00 */
[----:B------:R-:W-:Y:S02]  /*1090*/  @!P2 IMAD.MOV.U32 R24, RZ, RZ, R10 ;  /* 0x000000ffff18a224 */ /* 0x000fe400078e000a */
[----:B------:R-:W-:Y:S02]  /*10a0*/  @!P2 IMAD R19, R8, 0xd, RZ ;  /* 0x0000000d0813a824 */ /* 0x000fe400078e02ff */
[----:B------:R-:W-:Y:S01]  /*10b0*/  @!P2 IMAD.WIDE.U32 R24, R27, 0xd, R24 ;  /* 0x0000000d1b18a825 */ /* 0x000fe200078e0018 */
[----:B0-----:R-:W-:-:S03]  /*10c0*/  IADD3 R21, P5, PT, R6, 0x10, RZ ;  /* 0x0000001006157810 */ /* 0x001fc60007fbe0ff */
[----:B------:R-:W-:Y:S01]  /*10d0*/  @!P2 IMAD.IADD R19, R25, 0x1, R19 ;  /* 0x000000011913a824 */ /* 0x000fe200078e0213 */
[----:B------:R-:W-:Y:S01]  /*10e0*/  @!P2 LEA R18, P4, R24, R29, 0x2 ;  /* 0x0000001d1812a211 */ /* 0x000fe200078810ff */
[----:B------:R-:W-:-:S03]  /*10f0*/  @!P3 IMAD.MOV.U32 R20, RZ, RZ, R10 ;  /* 0x000000ffff14b224 */ /* 0x000fc600078e000a */
[----:B------:R-:W-:Y:S02]  /*1100*/  @!P2 LEA.HI.X R19, R24, R22, R19, 0x2, P4 ;  /* 0x000000161813a211 */ /* 0x000fe400020f1413 */
[----:B------:R-:W-:Y:S02]  /*1110*/  ISETP.GE.U32.AND P4, PT, R21, R14, PT ;  /* 0x0000000e1500720c */ /* 0x000fe40003f86070 */
[----:B------:R-:W-:Y:S02]  /*1120*/  @!P3 MOV R21, RZ ;  /* 0x000000ff0015b202 */ /* 0x000fe40000000f00 */
[----:B------:R-:W-:Y:S01]  /*1130*/  IADD3.X R24, PT, PT, RZ, RZ, RZ, P5, !PT ;  /* 0x000000ffff187210 */ /* 0x000fe20002ffe4ff */
[----:B------:R-:W-:Y:S02]  /*1140*/  @!P3 IMAD R25, R8, 0xe, RZ ;  /* 0x0000000e0819b824 */ /* 0x000fe400078e02ff */
[----:B------:R-:W-:Y:S01]  /*1150*/  @!P3 IMAD.WIDE.U32 R20, R27, 0xe, R20 ;  /* 0x0000000e1b14b825 */ /* 0x000fe200078e0014 */
[----:B------:R-:W-:Y:S01]  /*1160*/  ISETP.GE.AND.EX P4, PT, R24, R15, PT, P4 ;  /* 0x0000000f1800720c */ /* 0x000fe20003f86340 */
[----:B------:R0:W-:Y:S02]  /*1170*/  @!P1 STG.E desc[UR6][R16.64], R26 ;  /* 0x0000001a10009986 */ /* 0x0001e4000c101906 */
[----:B------:R-:W-:Y:S01]  /*1180*/  @!P3 IMAD.IADD R21, R21, 0x1, R25 ;  /* 0x000000011515b824 */ /* 0x000fe200078e0219 */
[----:B------:R-:W-:-:S04]  /*1190*/  @!P3 LEA R24, P1, R20, R29, 0x2 ;  /* 0x0000001d1418b211 */ /* 0x000fc800078210ff */
[----:B------:R-:W-:Y:S02]  /*11a0*/  @!P3 LEA.HI.X R25, R20, R22, R21, 0x2, P1 ;  /* 0x000000161419b211 */ /* 0x000fe400008f1415 */
[----:B------:R-:W-:Y:S02]  /*11b0*/  IADD3 R21, P5, PT, R6, 0x11, RZ ;  /* 0x0000001106157810 */ /* 0x000fe40007fbe0ff */
[----:B0-----:R-:W-:Y:S01]  /*11c0*/  @!P0 MOV R17, RZ ;  /* 0x000000ff00118202 */ /* 0x001fe20000000f00 */
[----:B------:R-:W-:Y:S01]  /*11d0*/  @!P0 IMAD.MOV.U32 R16, RZ, RZ, R10 ;  /* 0x000000ffff108224 */ /* 0x000fe200078e000a */
[----:B------:R-:W-:Y:S02]  /*11e0*/  ISETP.GE.U32.AND P1, PT, R21, R14, PT ;  /* 0x0000000e1500720c */ /* 0x000fe40003f26070 */
[----:B------:R-:W-:Y:S01]  /*11f0*/  IADD3.X R20, PT, PT, RZ, RZ, RZ, P5, !PT ;  /* 0x000000ffff147210 */ /* 0x000fe20002ffe4ff */
[----:B------:R-:W-:Y:S02]  /*1200*/  @!P0 IMAD R21, R8, 0xf, RZ ;  /* 0x0000000f08158824 */ /* 0x000fe400078e02ff */
[----:B------:R-:W-:-:S04]  /*1210*/  @!P0 IMAD.WIDE.U32 R16, R27, 0xf, R16 ;  /* 0x0000000f1b108825 */ /* 0x000fc800078e0010 */
[----:B------:R-:W-:Y:S02]  /*1220*/  @!P0 IMAD.IADD R17, R17, 0x1, R21 ;  /* 0x0000000111118824 */ /* 0x000fe400078e0215 */
[-C--:B--2---:R-:W-:Y:S01]  /*1230*/  @!P2 FFMA R28, R4, R7.reuse, R9 ;  /* 0x00000007041ca223 */ /* 0x084fe20000000009 */
[-C--:B------:R-:W-:Y:S01]  /*1240*/  @!P3 FFMA R23, R2, R7.reuse, R23 ;  /* 0x000000070217b223 */ /* 0x080fe20000000017 */
[----:B------:R-:W-:Y:S02]  /*1250*/  @!P0 FFMA R9, R0, R7, RZ ;  /* 0x0000000700098223 */ /* 0x000fe400000000ff */
[----:B------:R-:W2:Y:S04]  /*1260*/  @!P4 LDG.E.CONSTANT R7, desc[UR6][R12.64+0x48] ;  /* 0x000048060c07c981 */ /* 0x000ea8000c1e9900 */
[----:B------:R0:W-:Y:S01]  /*1270*/  @!P2 STG.E desc[UR6][R18.64], R28 ;  /* 0x0000001c1200a986 */ /* 0x0001e2000c101906 */
[----:B------:R-:W-:-:S02]  /*1280*/  ISETP.GE.AND.EX P2, PT, R20, R15, PT, P1 ;  /* 0x0000000f1400720c */ /* 0x000fc40003f46310 */
[----:B------:R-:W-:-:S04]  /*1290*/  @!P0 LEA R20, P1, R16, R29, 0x2 ;  /* 0x0000001d10148211 */ /* 0x000fc800078210ff */
[----:B------:R-:W-:Y:S02]  /*12a0*/  @!P0 LEA.HI.X R21, R16, R22, R17, 0x2, P1 ;  /* 0x0000001610158211 */ /* 0x000fe400008f1411 */
[----:B------:R-:W-:Y:S01]  /*12b0*/  IADD3 R17, P5, PT, R6, 0x12, RZ ;  /* 0x0000001206117810 */ /* 0x000fe20007fbe0ff */
[-C--:B---3--:R-:W-:Y:S01]  /*12c0*/  @!P4 FFMA R26, R0, R3.reuse, RZ ;  /* 0x00000003001ac223 */ /* 0x088fe200000000ff */
[-C--:B------:R-:W-:Y:S01]  /*12d0*/  @!P0 FFMA R9, R2, R3.reuse, R9 ;  /* 0x0000000302098223 */ /* 0x080fe20000000009 */
[----:B0-----:R-:W-:Y:S01]  /*12e0*/  @!P3 FFMA R28, R4, R3, R23 ;  /* 0x00000003041cb223 */ /* 0x001fe20000000017 */
[----:B------:R-:W-:Y:S01]  /*12f0*/  ISETP.GE.U32.AND P1, PT, R17, R14, PT ;  /* 0x0000000e1100720c */ /* 0x000fe20003f26070 */
[----:B------:R-:W3:Y:S01]  /*1300*/  @!P2 LDG.E.CONSTANT R3, desc[UR6][R12.64+0x4c] ;  /* 0x00004c060c03a981 */ /* 0x000ee2000c1e9900 */
[----:B------:R-:W-:Y:S01]  /*1310*/  IADD3.X R16, PT, PT, RZ, RZ, RZ, P5, !PT ;  /* 0x000000ffff107210 */ /* 0x000fe20002ffe4ff */
[----:B------:R-:W-:Y:S01]  /*1320*/  @!P2 IMAD.MOV.U32 R18, RZ, RZ, R10 ;  /* 0x000000ffff12a224 */ /* 0x000fe200078e000a */
[----:B------:R-:W-:Y:S01]  /*1330*/  @!P2 MOV R19, RZ ;  /* 0x000000ff0013a202 */ /* 0x000fe20000000f00 */
[----:B------:R0:W-:Y:S01]  /*1340*/  @!P3 STG.E desc[UR6][R24.64], R28 ;  /* 0x0000001c1800b986 */ /* 0x0001e2000c101906 */
[----:B------:R-:W-:Y:S01]  /*1350*/  ISETP.GE.AND.EX P3, PT, R16, R15, PT, P1 ;  /* 0x0000000f1000720c */ /* 0x000fe20003f66310 */
[----:B------:R-:W-:-:S02]  /*1360*/  @!P2 IMAD R17, R8, 0x11, RZ ;  /* 0x000000110811a824 */ /* 0x000fc400078e02ff */
[----:B------:R-:W-:-:S04]  /*1370*/  @!P2 IMAD.WIDE.U32 R18, R27, 0x11, R18 ;  /* 0x000000111b12a825 */ /* 0x000fc800078e0012 */
[----:B------:R-:W-:Y:S01]  /*1380*/  @!P2 IMAD.IADD R17, R19, 0x1, R17 ;  /* 0x000000011311a824 */ /* 0x000fe200078e0211 */
[----:B------:R-:W-:-:S04]  /*1390*/  @!P2 LEA R16, P1, R18, R29, 0x2 ;  /* 0x0000001d1210a211 */ /* 0x000fc800078210ff */
[----:B------:R-:W-:Y:S01]  /*13a0*/  @!P2 LEA.HI.X R17, R18, R22, R17, 0x2, P1 ;  /* 0x000000161211a211 */ /* 0x000fe200008f1411 */
[-C--:B----4-:R-:W-:Y:S01]  /*13b0*/  @!P4 FFMA R23, R2, R5.reuse, R26 ;  /* 0x000000050217c223 */ /* 0x090fe2000000001a */
[-C--:B------:R-:W-:Y:S01]  /*13c0*/  @!P2 FFMA R19, R0, R5.reuse, RZ ;  /* 0x000000050013a223 */ /* 0x080fe200000000ff */
[----:B------:R-:W-:Y:S02]  /*13d0*/  @!P0 FFMA R18, R4, R5, R9 ;  /* 0x0000000504128223 */ /* 0x000fe40000000009 */
[----:B------:R-:W4:Y:S01]  /*13e0*/  @!P3 LDG.E.CONSTANT R5, desc[UR6][R12.64+0x50] ;  /* 0x000050060c05b981 */ /* 0x000f22000c1e9900 */
[----:B------:R-:W-:-:S04]  /*13f0*/  IADD3 R9, P5, PT, R6, 0x13, RZ ;  /* 0x0000001306097810 */ /* 0x000fc80007fbe0ff */
[----:B------:R-:W-:Y:S02]  /*1400*/  ISETP.GE.U32.AND P1, PT, R9, R14, PT ;  /* 0x0000000e0900720c */ /* 0x000fe40003f26070 */
[----:B0-----:R-:W-:Y:S02]  /*1410*/  IADD3.X R24, PT, PT, RZ, RZ, RZ, P5, !PT ;  /* 0x000000ffff187210 */ /* 0x001fe40002ffe4ff */
[C---:B------:R-:W-:Y:S02]  /*1420*/  @!P4 LEA R9, P5, R27.reuse, R10, 0x4 ;  /* 0x0000000a1b09c211 */ /* 0x040fe400078a20ff */
[----:B------:R-:W-:Y:S01]  /*1430*/  ISETP.GE.AND.EX P1, PT, R24, R15, PT, P1 ;  /* 0x0000000f1800720c */ /* 0x000fe20003f26310 */
[----:B------:R0:W-:Y:S01]  /*1440*/  @!P0 STG.E desc[UR6][R20.64], R18 ;  /* 0x0000001214008986 */ /* 0x0001e2000c101906 */
[----:B------:R-:W-:Y:S02]  /*1450*/  @!P4 LEA.HI.X R25, R27, RZ, R8, 0x4, P5 ;  /* 0x000000ff1b19c211 */ /* 0x000fe400028f2408 */
[----:B------:R-:W-:-:S02]  /*1460*/  @!P4 LEA R24, P0, R9, R29, 0x2 ;  /* 0x0000001d0918c211 */ /* 0x000fc400078010ff */
[----:B------:R-:W-:Y:S02]  /*1470*/  IADD3 R28, P5, PT, R6, 0x14, RZ ;  /* 0x00000014061c7810 */ /* 0x000fe40007fbe0ff */
[----:B------:R-:W-:Y:S02]  /*1480*/  @!P4 LEA.HI.X R25, R9, R22, R25, 0x2, P0 ;  /* 0x000000160919c211 */ /* 0x000fe400000f1419 */
[----:B------:R-:W-:Y:S01]  /*1490*/  ISETP.GE.U32.AND P0, PT, R28, R14, PT ;  /* 0x0000000e1c00720c */ /* 0x000fe20003f06070 */
[----:B0-----:R-:W-:Y:S01]  /*14a0*/  IMAD.X R18, RZ, RZ, RZ, P5 ;  /* 0x000000ffff127224 */ /* 0x001fe200028e06ff */
[----:B------:R-:W-:Y:S01]  /*14b0*/  @!P3 MOV R20, R10 ;  /* 0x0000000a0014b202 */ /* 0x000fe20000000f00 */
[----:B------:R-:W-:-:S03]  /*14c0*/  @!P3 IMAD.MOV.U32 R21, RZ, RZ, RZ ;  /* 0x000000ffff15b224 */ /* 0x000fc600078e00ff */
[----:B------:R-:W-:Y:S01]  /*14d0*/  ISETP.GE.AND.EX P0, PT, R18, R15, PT, P0 ;  /* 0x0000000f1200720c */ /* 0x000fe20003f06300 */
[----:B------:R-:W-:-:S04]  /*14e0*/  @!P3 IMAD.WIDE.U32 R20, R27, 0x12, R20 ;  /* 0x000000121b14b825 */ /* 0x000fc800078e0014 */
[-C--:B--2---:R-:W-:Y:S01]  /*14f0*/  @!P4 FFMA R26, R4, R7.reuse, R23 ;  /* 0x00000007041ac223 */ /* 0x084fe20000000017 */
[-C--:B------:R-:W-:Y:S01]  /*1500*/  @!P2 FFMA R9, R2, R7.reuse, R19 ;  /* 0x000000070209a223 */ /* 0x080fe20000000013 */
[----:B------:R-:W-:Y:S02]  /*1510*/  @!P3 FFMA R23, R0, R7, RZ ;  /* 0x000000070017b223 */ /* 0x000fe400000000ff */
[----:B------:R-:W2:Y:S01]  /*1520*/  @!P1 LDG.E.CONSTANT R7, desc[UR6][R12.64+0x54] ;  /* 0x000054060c079981 */ /* 0x000ea2000c1e9900 */
[----:B------:R-:W-:-:S03]  /*1530*/  @!P3 IMAD R19, R8, 0x12, RZ ;  /* 0x000000120813b824 */ /* 0x000fc600078e02ff */
[----:B------:R0:W-:Y:S02]  /*1540*/  @!P4 STG.E desc[UR6][R24.64], R26 ;  /* 0x0000001a1800c986 */ /* 0x0001e4000c101906 */
[----:B------:R-:W-:Y:S02]  /*1550*/  @!P3 IADD3 R19, PT, PT, R21, R19, RZ ;  /* 0x000000131513b210 */ /* 0x000fe40007ffe0ff */
[----:B------:R-:W-:Y:S02]  /*1560*/  IADD3 R21, P5, PT, R6, 0x15, RZ ;  /* 0x0000001506157810 */ /* 0x000fe40007fbe0ff */
[----:B------:R-:W-:Y:S01]  /*1570*/  @!P3 LEA R18, P4, R20, R29, 0x2 ;  /* 0x0000001d1412b211 */ /* 0x000fe200078810ff */
[----:B---3--:R-:W-:-:S03]  /*1580*/  @!P2 FFMA R28, R4, R3, R9 ;  /* 0x00000003041ca223 */ /* 0x008fc60000000009 */
[----:B------:R-:W-:Y:S01]  /*1590*/  @!P3 LEA.HI.X R19, R20, R22, R19, 0x2, P4 ;  /* 0x000000161413b211 */ /* 0x000fe200020f1413 */
[-C--:B------:R-:W-:Y:S01]  /*15a0*/  @!P3 FFMA R23, R2, R3.reuse, R23 ;  /* 0x000000030217b223 */ /* 0x080fe20000000017 */
[----:B------:R-:W-:Y:S01]  /*15b0*/  @!P1 FFMA R9, R0, R3, RZ ;  /* 0x0000000300099223 */ /* 0x000fe200000000ff */
[----:B0-----:R-:W-:Y:S01]  /*15c0*/  IMAD.X R24, RZ, RZ, RZ, P5 ;  /* 0x000000ffff187224 */ /* 0x001fe200028e06ff */
[----:B------:R-:W3:Y:S01]  /*15d0*/  @!P0 LDG.E.CONSTANT R3, desc[UR6][R12.64+0x58] ;  /* 0x000058060c038981 */ /* 0x000ee2000c1e9900 */
[----:B------:R-:W-:Y:S01]  /*15e0*/  ISETP.GE.U32.AND P4, PT, R21, R14, PT ;  /* 0x0000000e1500720c */ /* 0x000fe20003f86070 */
[----:B------:R-:W-:Y:S01]  /*15f0*/  @!P1 IMAD.MOV.U32 R21, RZ, RZ, RZ ;  /* 0x000000ffff159224 */ /* 0x000fe200078e00ff */
[----:B------:R-:W-:Y:S01]  /*1600*/  @!P1 MOV R20, R10 ;  /* 0x0000000a00149202 */ /* 0x000fe20000000f00 */
[----:B------:R0:W-:Y:S01]  /*1610*/  @!P2 STG.E desc[UR6][R16.64], R28 ;  /* 0x0000001c1000a986 */ /* 0x0001e2000c101906 */
[----:B------:R-:W-:Y:S01]  /*1620*/  ISETP.GE.AND.EX P2, PT, R24, R15, PT, P4 ;  /* 0x0000000f1800720c */ /* 0x000fe20003f46340 */
[----:B------:R-:W-:-:S02]  /*1630*/  @!P1 IMAD R25, R8, 0x13, RZ ;  /* 0x0000001308199824 */ /* 0x000fc400078e02ff */
[----:B------:R-:W-:-:S05]  /*1640*/  @!P1 IMAD.WIDE.U32 R20, R27, 0x13, R20 ;  /* 0x000000131b149825 */ /* 0x000fca00078e0014 */
[----:B------:R-:W-:Y:S02]  /*1650*/  @!P1 IADD3 R21, PT, PT, R21, R25, RZ ;  /* 0x0000001915159210 */ /* 0x000fe40007ffe0ff */
[----:B------:R-:W-:-:S04]  /*1660*/  @!P1 LEA R24, P4, R20, R29, 0x2 ;  /* 0x0000001d14189211 */ /* 0x000fc800078810ff */
[----:B------:R-:W-:Y:S01]  /*1670*/  @!P1 LEA.HI.X R25, R20, R22, R21, 0x2, P4 ;  /* 0x0000001614199211 */ /* 0x000fe200020f1415 */
[-C--:B----4-:R-:W-:Y:S01]  /*1680*/  @!P1 FFMA R21, R2, R5.reuse, R9 ;  /* 0x0000000502159223 */ /* 0x090fe20000000009 */
[-C--:B------:R-:W-:Y:S01]  /*1690*/  @!P3 FFMA R23, R4, R5.reuse, R23 ;  /* 0x000000050417b223 */ /* 0x080fe20000000017 */
[----:B------:R-:W-:Y:S02]  /*16a0*/  @!P0 FFMA R9, R0, R5, RZ ;  /* 0x0000000500098223 */ /* 0x000fe400000000ff */
[----:B------:R-:W4:Y:S01]  /*16b0*/  @!P2 LDG.E.CONSTANT R5, desc[UR6][R12.64+0x5c] ;  /* 0x00005c060c05a981 */ /* 0x000f22000c1e9900 */
[----:B0-----:R-:W-:Y:S02]  /*16c0*/  IADD3 R17, P5, PT, R6, 0x16, RZ ;  /* 0x0000001606117810 */ /* 0x001fe40007fbe0ff */
[----:B------:R-:W-:Y:S02]  /*16d0*/  @!P0 MOV R16, R10 ;  /* 0x0000000a00108202 */ /* 0x000fe40000000f00 */
[----:B------:R-:W-:Y:S01]  /*16e0*/  ISETP.GE.U32.AND P4, PT, R17, R14, PT ;  /* 0x0000000e1100720c */ /* 0x000fe20003f86070 */
[----:B------:R-:W-:-:S02]  /*16f0*/  IMAD.X R20, RZ, RZ, RZ, P5 ;  /* 0x000000ffff147224 */ /* 0x000fc400028e06ff */
[----:B------:R-:W-:Y:S01]  /*1700*/  @!P0 IMAD.MOV.U32 R17, RZ, RZ, RZ ;  /* 0x000000ffff118224 */ /* 0x000fe200078e00ff */
[----:B------:R0:W-:Y:S01]  /*1710*/  @!P3 STG.E desc[UR6][R18.64], R23 ;  /* 0x000000171200b986 */ /* 0x0001e2000c101906 */
[----:B------:R-:W-:Y:S01]  /*1720*/  @!P0 IMAD R28, R8, 0x14, RZ ;  /* 0x00000014081c8824 */ /* 0x000fe200078e02ff */
[----:B------:R-:W-:Y:S01]  /*1730*/  ISETP.GE.AND.EX P3, PT, R20, R15, PT, P4 ;  /* 0x0000000f1400720c */ /* 0x000fe20003f66340 */
[----:B------:R-:W-:Y:S01]  /*1740*/  @!P0 IMAD.WIDE.U32 R16, R27, 0x14, R16 ;  /* 0x000000141b108825 */ /* 0x000fe200078e0010 */
[----:B------:R-:W-:-:S04]  /*1750*/  IADD3 R26, P6, PT, R6, 0x17, RZ ;  /* 0x00000017061a7810 */ /* 0x000fc80007fde0ff */
[----:B------:R-:W-:Y:S02]  /*1760*/  @!P0 IADD3 R17, PT, PT, R17, R28, RZ ;  /* 0x0000001c11118210 */ /* 0x000fe40007ffe0ff */
[----:B------:R-:W-:Y:S01]  /*1770*/  @!P0 LEA R20, P5, R16, R29, 0x2 ;  /* 0x0000001d10148211 */ /* 0x000fe200078a10ff */
[----:B0-----:R-:W-:Y:S01]  /*1780*/  IMAD.X R18, RZ, RZ, RZ, P6 ;  /* 0x000000ffff127224 */ /* 0x001fe200030e06ff */
[----:B------:R-:W-:-:S04]  /*1790*/  ISETP.GE.U32.AND P4, PT, R26, R14, PT ;  /* 0x0000000e1a00720c */ /* 0x000fc80003f86070 */
[----:B------:R-:W-:Y:S01]  /*17a0*/  ISETP.GE.AND.EX P4, PT, R18, R15, PT, P4 ;  /* 0x0000000f1200720c */ /* 0x000fe20003f86340 */
[-C--:B--2---:R-:W-:Y:S01]  /*17b0*/  @!P1 FFMA R28, R4, R7.reuse, R21 ;  /* 0x00000007041c9223 */ /* 0x084fe20000000015 */
[----:B------:R-:W-:Y:S01]  /*17c0*/  @!P0 LEA.HI.X R21, R16, R22, R17, 0x2, P5 ;  /* 0x0000001610158211 */ /* 0x000fe200028f1411 */
[-C--:B------:R-:W-:Y:S01]  /*17d0*/  @!P2 FFMA R23, R0, R7.reuse, RZ ;  /* 0x000000070017a223 */ /* 0x080fe200000000ff */
[----:B------:R-:W-:Y:S01]  /*17e0*/  @!P2 MOV R16, R10 ;  /* 0x0000000a0010a202 */ /* 0x000fe20000000f00 */
[----:B------:R-:W-:Y:S01]  /*17f0*/  @!P0 FFMA R26, R2, R7, R9 ;  /* 0x00000007021a8223 */ /* 0x000fe20000000009 */
[----:B------:R-:W-:Y:S01]  /*1800*/  @!P2 IMAD.MOV.U32 R17, RZ, RZ, RZ ;  /* 0x000000ffff11a224 */ /* 0x000fe200078e00ff */
[----:B------:R-:W2:Y:S01]  /*1810*/  @!P3 LDG.E.CONSTANT R7, desc[UR6][R12.64+0x60] ;  /* 0x000060060c07b981 */ /* 0x000ea2000c1e9900 */
[----:B------:R-:W-:Y:S02]  /*1820*/  @!P2 IMAD R9, R8, 0x15, RZ ;  /* 0x000000150809a824 */ /* 0x000fe400078e02ff */
[----:B------:R-:W-:Y:S01]  /*1830*/  @!P2 IMAD.WIDE.U32 R16, R27, 0x15, R16 ;  /* 0x000000151b10a825 */ /* 0x000fe200078e0010 */
[----:B------:R0:W-:Y:S04]  /*1840*/  @!P1 STG.E desc[UR6][R24.64], R28 ;  /* 0x0000001c18009986 */ /* 0x0001e8000c101906 */
[----:B------:R-:W-:-:S02]  /*1850*/  @!P2 IADD3 R9, PT, PT, R17, R9, RZ ;  /* 0x000000091109a210 */ /* 0x000fc40007ffe0ff */
[----:B------:R-:W-:Y:S02]  /*1860*/  @!P2 LEA R18, P1, R16, R29, 0x2 ;  /* 0x0000001d1012a211 */ /* 0x000fe400078210ff */
[----:B------:R-:W-:Y:S01]  /*1870*/  IADD3 R17, P5, PT, R6, 0x18, RZ ;  /* 0x0000001806117810 */ /* 0x000fe20007fbe0ff */
[-C--:B---3--:R-:W-:Y:S01]  /*1880*/  @!P0 FFMA R26, R4, R3.reuse, R26 ;  /* 0x00000003041a8223 */ /* 0x088fe2000000001a */
[----:B------:R-:W-:Y:S01]  /*1890*/  @!P2 LEA.HI.X R19, R16, R22, R9, 0x2, P1 ;  /* 0x000000161013a211 */ /* 0x000fe200008f1409 */
[-C--:B------:R-:W-:Y:S01]  /*18a0*/  @!P2 FFMA R9, R2, R3.reuse, R23 ;  /* 0x000000030209a223 */ /* 0x080fe20000000017 */
[----:B------:R-:W-:Y:S01]  /*18b0*/  @!P3 FFMA R23, R0, R3, RZ ;  /* 0x000000030017b223 */ /* 0x000fe200000000ff */
[----:B0-----:R-:W-:Y:S01]  /*18c0*/  IMAD.X R24, RZ, RZ, RZ, P5 ;  /* 0x000000ffff187224 */ /* 0x001fe200028e06ff */
[----:B------:R-:W3:Y:S01]  /*18d0*/  @!P4 LDG.E.CONSTANT R3, desc[UR6][R12.64+0x64] ;  /* 0x000064060c03c981 */ /* 0x000ee2000c1e9900 */
[----:B------:R-:W-:-:S03]  /*18e0*/  ISETP.GE.U32.AND P1, PT, R17, R14, PT ;  /* 0x0000000e1100720c */ /* 0x000fc60003f26070 */
[----:B------:R0:W-:Y:S01]  /*18f0*/  @!P0 STG.E desc[UR6][R20.64], R26 ;  /* 0x0000001a14008986 */ /* 0x0001e2000c101906 */
[----:B------:R-:W-:Y:S01]  /*1900*/  ISETP.GE.AND.EX P0, PT, R24, R15, PT, P1 ;  /* 0x0000000f1800720c */ /* 0x000fe20003f06310 */
[-C--:B----4-:R-:W-:Y:S01]  /*1910*/  @!P2 FFMA R28, R4, R5.reuse, R9 ;  /* 0x00000005041ca223 */ /* 0x090fe20000000009 */
[-C--:B------:R-:W-:Y:S01]  /*1920*/  @!P3 FFMA R23, R2, R5.reuse, R23 ;  /* 0x000000050217b223 */ /* 0x080fe20000000017 */
[----:B------:R-:W-:-:S10]  /*1930*/  @!P4 FFMA R9, R0, R5, RZ ;  /* 0x000000050009c223 */ /* 0x000fd400000000ff */
[----:B------:R-:W4:Y:S01]  /*1940*/  @!P0 LDG.E.CONSTANT R5, desc[UR6][R12.64+0x68] ;  /* 0x000068060c058981 */ /* 0x000f22000c1e9900 */
[----:B------:R-:W-:Y:S01]  /*1950*/  @!P3 MOV R16, R10 ;  /* 0x0000000a0010b202 */ /* 0x000fe20000000f00 */
[----:B------:R-:W-:Y:S02]  /*1960*/  @!P3 IMAD.MOV.U32 R17, RZ, RZ, RZ ;  /* 0x000000ffff11b224 */ /* 0x000fe400078e00ff */
[----:B------:R-:W-:Y:S02]  /*1970*/  @!P3 IMAD R25, R8, 0x16, RZ ;  /* 0x000000160819b824 */ /* 0x000fe400078e02ff */
[----:B------:R-:W-:-:S05]  /*1980*/  @!P3 IMAD.WIDE.U32 R16, R27, 0x16, R16 ;  /* 0x000000161b10b825 */ /* 0x000fca00078e0010 */
[----:B------:R-:W-:Y:S02]  /*1990*/  @!P3 IADD3 R17, PT, PT, R17, R25, RZ ;  /* 0x000000191111b210 */ /* 0x000fe40007ffe0ff */
[----:B------:R-:W-:-:S04]  /*19a0*/  @!P3 LEA R24, P1, R16, R29, 0x2 ;  /* 0x0000001d1018b211 */ /* 0x000fc800078210ff */
[----:B------:R-:W-:Y:S02]  /*19b0*/  @!P3 LEA.HI.X R25, R16, R22, R17, 0x2, P1 ;  /* 0x000000161019b211 */ /* 0x000fe400008f1411 */
[----:B------:R-:W-:Y:S02]  /*19c0*/  IADD3 R17, P1, PT, R6, 0x19, RZ ;  /* 0x0000001906117810 */ /* 0x000fe40007f3e0ff */
[----:B------:R-:W-:Y:S02]  /*19d0*/  @!P4 MOV R16, R10 ;  /* 0x0000000a0010c202 */ /* 0x000fe40000000f00 */
[----:B------:R-:W-:Y:S01]  /*19e0*/  ISETP.GE.U32.AND P5, PT, R17, R14, PT ;  /* 0x0000000e1100720c */ /* 0x000fe20003fa6070 */
[----:B------:R-:W-:Y:S02]  /*19f0*/  @!P4 IMAD.MOV.U32 R17, RZ, RZ, RZ ;  /* 0x000000ffff11c224 */ /* 0x000fe400078e00ff */
[----:B0-----:R-:W-:Y:S02]  /*1a00*/  IMAD.X R20, RZ, RZ, RZ, P1 ;  /* 0x000000ffff147224 */ /* 0x001fe400008e06ff */
[----:B------:R-:W-:-:S02]  /*1a10*/  @!P4 IMAD R21, R8, 0x17, RZ ;  /* 0x000000170815c824 */ /* 0x000fc400078e02ff */
[----:B------:R-:W-:Y:S01]  /*1a20*/  @!P4 IMAD.WIDE.U32 R16, R27, 0x17, R16 ;  /* 0x000000171b10c825 */ /* 0x000fe200078e0010 */
[----:B------:R-:W-:-:S04]  /*1a30*/  ISETP.GE.AND.EX P5, PT, R20, R15, PT, P5 ;  /* 0x0000000f1400720c */ /* 0x000fc80003fa6350 */
[----:B------:R-:W-:Y:S02]  /*1a40*/  @!P4 IADD3 R17, PT, PT, R17, R21, RZ ;  /* 0x000000151111c210 */ /* 0x000fe40007ffe0ff */
[C---:B------:R-:W-:Y:S01]  /*1a50*/  @!P4 LEA R20, P1, R16.reuse, R29, 0x2 ;  /* 0x0000001d1014c211 */ /* 0x040fe200078210ff */
[----:B------:R0:W-:Y:S03]  /*1a60*/  @!P2 STG.E desc[UR6][R18.64], R28 ;  /* 0x0000001c1200a986 */ /* 0x0001e6000c101906 */
[----:B------:R-:W-:Y:S02]  /*1a70*/  @!P4 LEA.HI.X R21, R16, R22, R17, 0x2, P1 ;  /* 0x000000161015c211 */ /* 0x000fe400008f1411 */
[----:B------:R-:W-:-:S04]  /*1a80*/  IADD3 R16, P2, PT, R6, 0x1a, RZ ;  /* 0x0000001a06107810 */ /* 0x000fc80007f5e0ff */
[----:B------:R-:W-:Y:S01]  /*1a90*/  ISETP.GE.U32.AND P1, PT, R16, R14, PT ;  /* 0x0000000e1000720c */ /* 0x000fe20003f26070 */
[----:B------:R-:W-:Y:S01]  /*1aa0*/  IMAD.X R16, RZ, RZ, RZ, P2 ;  /* 0x000000ffff107224 */ /* 0x000fe200010e06ff */
[----:B0-----:R-:W-:Y:S01]  /*1ab0*/  @!P0 MOV R18, R10 ;  /* 0x0000000a00128202 */ /* 0x001fe20000000f00 */
[----:B------:R-:W-:-:S03]  /*1ac0*/  @!P0 IMAD.MOV.U32 R19, RZ, RZ, RZ ;  /* 0x000000ffff138224 */ /* 0x000fc600078e00ff */
[----:B------:R-:W-:Y:S01]  /*1ad0*/  ISETP.GE.AND.EX P1, PT, R16, R15, PT, P1 ;  /* 0x0000000f1000720c */ /* 0x000fe20003f26310 */
[----:B------:R-:W-:Y:S02]  /*1ae0*/  @!P0 IMAD R28, R8, 0x18, RZ ;  /* 0x00000018081c8824 */ /* 0x000fe400078e02ff */
[----:B------:R-:W-:Y:S01]  /*1af0*/  @!P0 IMAD.WIDE.U32 R18, R27, 0x18, R18 ;  /* 0x000000181b128825 */ /* 0x000fe200078e0012 */
[----:B------:R-:W-:-:S04]  /*1b00*/  IADD3 R26, P6, PT, R6, 0x1b, RZ ;  /* 0x0000001b061a7810 */ /* 0x000fc80007fde0ff */
[----:B------:R-:W-:Y:S02]  /*1b10*/  @!P0 IADD3 R19, PT, PT, R19, R28, RZ ;  /* 0x0000001c13138210 */ /* 0x000fe40007ffe0ff */
[----:B------:R-:W-:Y:S01]  /*1b20*/  @!P0 LEA R16, P2, R18, R29, 0x2 ;  /* 0x0000001d12108211 */ /* 0x000fe200078410ff */
[-C--:B--2---:R-:W-:Y:S01]  /*1b30*/  @!P4 FFMA R17, R2, R7.reuse, R9 ;  /* 0x000000070211c223 */ /* 0x084fe20000000009 */
[-C--:B------:R-:W-:Y:S01]  /*1b40*/  @!P3 FFMA R23, R4, R7.reuse, R23 ;  /* 0x000000070417b223 */ /* 0x080fe20000000017 */
[----:B------:R-:W-:Y:S02]  /*1b50*/  @!P0 FFMA R9, R0, R7, RZ ;  /* 0x0000000700098223 */ /* 0x000fe400000000ff */
[----:B------:R-:W2:Y:S04]  /*1b60*/  @!P5 LDG.E.CONSTANT R7, desc[UR6][R12.64+0x6c] ;  /* 0x00006c060c07d981 */ /* 0x000ea8000c1e9900 */
[----:B------:R0:W-:Y:S01]  /*1b70*/  @!P3 STG.E desc[UR6][R24.64], R23 ;  /* 0x000000171800b986 */ /* 0x0001e2000c101906 */
[----:B------:R-:W-:Y:S01]  /*1b80*/  ISETP.GE.U32.AND P3, PT, R26, R14, PT ;  /* 0x0000000e1a00720c */ /* 0x000fe20003f66070 */
[----:B---3--:R-:W-:Y:S01]  /*1b90*/  @!P4 FFMA R28, R4, R3, R17 ;  /* 0x00000003041cc223 */ /* 0x008fe20000000011 */
[----:B------:R-:W-:Y:S01]  /*1ba0*/  @!P0 LEA.HI.X R17, R18, R22, R19, 0x2, P2 ;  /* 0x0000001612118211 */ /* 0x000fe200010f1413 */
[----:B0-----:R-:W-:-:S02]  /*1bb0*/  IMAD.X R24, RZ, RZ, RZ, P6 ;  /* 0x000000ffff187224 */ /* 0x001fc400030e06ff */
[-C--:B------:R-:W-:Y:S01]  /*1bc0*/  @!P0 FFMA R26, R2, R3.reuse, R9 ;  /* 0x00000003021a8223 */ /* 0x080fe20000000009 */
[----:B------:R-:W-:Y:S01]  /*1bd0*/  @!P5 FFMA R23, R0, R3, RZ ;  /* 0x000000030017d223 */ /* 0x000fe200000000ff */
[----:B------:R-:W-:Y:S01]  /*1be0*/  @!P5 MOV R18, R10 ;  /* 0x0000000a0012d202 */ /* 0x000fe20000000f00 */
[----:B------:R-:W3:Y:S01]  /*1bf0*/  @!P1 LDG.E.CONSTANT R3, desc[UR6][R12.64+0x70] ;  /* 0x000070060c039981 */ /* 0x000ee2000c1e9900 */
[----:B------:R-:W-:Y:S01]  /*1c00*/  @!P5 IMAD.MOV.U32 R19, RZ, RZ, RZ ;  /* 0x000000ffff13d224 */ /* 0x000fe200078e00ff */
[----:B------:R-:W-:Y:S01]  /*1c10*/  ISETP.GE.AND.EX P3, PT, R24, R15, PT, P3 ;  /* 0x0000000f1800720c */ /* 0x000fe20003f66330 */
[----:B------:R-:W-:Y:S02]  /*1c20*/  @!P5 IMAD R25, R8, 0x19, RZ ;  /* 0x000000190819d824 */ /* 0x000fe400078e02ff */
[----:B------:R-:W-:-:S05]  /*1c30*/  @!P5 IMAD.WIDE.U32 R18, R27, 0x19, R18 ;  /* 0x000000191b12d825 */ /* 0x000fca00078e0012 */
[----:B------:R-:W-:Y:S02]  /*1c40*/  @!P5 IADD3 R9, PT, PT, R19, R25, RZ ;  /* 0x000000191309d210 */ /* 0x000fe40007ffe0ff */
[----:B------:R-:W-:-:S04]  /*1c50*/  @!P5 LEA R24, P2, R18, R29, 0x2 ;  /* 0x0000001d1218d211 */ /* 0x000fc800078410ff */
[----:B------:R-:W-:Y:S01]  /*1c60*/  @!P5 LEA.HI.X R25, R18, R22, R9, 0x2, P2 ;  /* 0x000000161219d211 */ /* 0x000fe200010f1409 */
[-C--:B----4-:R-:W-:Y:S01]  /*1c70*/  @!P1 FFMA R9, R0, R5.reuse, RZ ;  /* 0x0000000500099223 */ /* 0x090fe200000000ff */
[-C--:B------:R-:W-:Y:S01]  /*1c80*/  @!P0 FFMA R26, R4, R5.reuse, R26 ;  /* 0x00000005041a8223 */ /* 0x080fe2000000001a */
[----:B------:R-:W-:Y:S02]  /*1c90*/  @!P5 FFMA R23, R2, R5, R23 ;  /* 0x000000050217d223 */ /* 0x000fe40000000017 */
[----:B------:R-:W4:Y:S04]  /*1ca0*/  @!P3 LDG.E.CONSTANT R5, desc[UR6][R12.64+0x74] ;  /* 0x000074060c05b981 */ /* 0x000f28000c1e9900 */
[----:B------:R0:W-:Y:S01]  /*1cb0*/  @!P4 STG.E desc[UR6][R20.64], R28 ;  /* 0x0000001c1400c986 */ /* 0x0001e2000c101906 */
[----:B------:R-:W-:-:S04]  /*1cc0*/  IADD3 R19, P4, PT, R6, 0x1c, RZ ;  /* 0x0000001c06137810 */ /* 0x000fc80007f9e0ff */
[----:B------:R-:W-:Y:S01]  /*1cd0*/  ISETP.GE.U32.AND P2, PT, R19, R14, PT ;  /* 0x0000000e1300720c */ /* 0x000fe20003f46070 */
[----:B------:R-:W-:Y:S01]  /*1ce0*/  IMAD.X R18, RZ, RZ, RZ, P4 ;  /* 0x000000ffff127224 */ /* 0x000fe200020e06ff */
[----:B0-----:R-:W-:Y:S01]  /*1cf0*/  @!P1 MOV R20, R10 ;  /* 0x0000000a00149202 */ /* 0x001fe20000000f00 */
[----:B------:R-:W-:-:S03]  /*1d00*/  @!P1 IMAD.MOV.U32 R21, RZ, RZ, RZ ;  /* 0x000000ffff159224 */ /* 0x000fc600078e00ff */
[----:B------:R-:W-:Y:S01]  /*1d10*/  ISETP.GE.AND.EX P2, PT, R18, R15, PT, P2 ;  /* 0x0000000f1200720c */ /* 0x000fe20003f46320 */
[----:B------:R-:W-:Y:S01]  /*1d20*/  @!P1 IMAD R18, R8, 0x1a, RZ ;  /* 0x0000001a08129824 */ /* 0x000fe200078e02ff */
[----:B------:R0:W-:Y:S01]  /*1d30*/  @!P0 STG.E desc[UR6][R16.64], R26 ;  /* 0x0000001a10008986 */ /* 0x0001e2000c101906 */
[----:B------:R-:W-:Y:S01]  /*1d40*/  @!P1 IMAD.WIDE.U32 R20, R27, 0x1a, R20 ;  /* 0x0000001a1b149825 */ /* 0x000fe200078e0014 */
[----:B------:R-:W-:-:S04]  /*1d50*/  IADD3 R19, P6, PT, R6, 0x1d, RZ ;  /* 0x0000001d06137810 */ /* 0x000fc80007fde0ff */
[----:B------:R-:W-:Y:S02]  /*1d60*/  @!P1 IADD3 R21, PT, PT, R21, R18, RZ ;  /* 0x0000001215159210 */ /* 0x000fe40007ffe0ff */
[----:B------:R-:W-:Y:S02]  /*1d70*/  @!P1 LEA R18, P0, R20, R29, 0x2 ;  /* 0x0000001d14129211 */ /* 0x000fe400078010ff */
[----:B0-----:R-:W-:Y:S01]  /*1d80*/  @!P3 MOV R16, R10 ;  /* 0x0000000a0010b202 */ /* 0x001fe20000000f00 */
[----:B------:R-:W-:Y:S02]  /*1d90*/  @!P3 IMAD.MOV.U32 R17, RZ, RZ, RZ ;  /* 0x000000ffff11b224 */ /* 0x000fe400078e00ff */
[----:B------:R-:W-:Y:S02]  /*1da0*/  @!P3 IMAD R26, R8, 0x1b, RZ ;  /* 0x0000001b081ab824 */ /* 0x000fe400078e02ff */
[----:B------:R-:W-:Y:S01]  /*1db0*/  @!P3 IMAD.WIDE.U32 R16, R27, 0x1b, R16 ;  /* 0x0000001b1b10b825 */ /* 0x000fe200078e0010 */
[----:B------:R-:W-:-:S02]  /*1dc0*/  ISETP.GE.U32.AND P4, PT, R19, R14, PT ;  /* 0x0000000e1300720c */ /* 0x000fc40003f86070 */
[----:B------:R-:W-:Y:S01]  /*1dd0*/  @!P1 LEA.HI.X R19, R20, R22, R21, 0x2, P0 ;  /* 0x0000001614139211 */ /* 0x000fe200000f1415 */
[----:B------:R-:W-:Y:S01]  /*1de0*/  IMAD.X R20, RZ, RZ, RZ, P6 ;  /* 0x000000ffff147224 */ /* 0x000fe200030e06ff */
[----:B------:R-:W-:-:S04]  /*1df0*/  @!P3 IADD3 R17, PT, PT, R17, R26, RZ ;  /* 0x0000001a1111b210 */ /* 0x000fc80007ffe0ff */
[----:B------:R-:W-:Y:S01]  /*1e00*/  ISETP.GE.AND.EX P4, PT, R20, R15, PT, P4 ;  /* 0x0000000f1400720c */ /* 0x000fe20003f86340 */
[----:B--2---:R-:W-:-:S05]  /*1e10*/  @!P5 FFMA R23, R4, R7, R23 ;  /* 0x000000070417d223 */ /* 0x004fca0000000017 */
[----:B------:R0:W-:Y:S01]  /*1e20*/  @!P5 STG.E desc[UR6][R24.64], R23 ;  /* 0x000000171800d986 */ /* 0x0001e2000c101906 */
[----:B------:R-:W-:Y:S01]  /*1e30*/  IADD3 R21, P5, PT, R6, 0x1e, RZ ;  /* 0x0000001e06157810 */ /* 0x000fe20007fbe0ff */
[----:B------:R-:W-:Y:S01]  /*1e40*/  @!P1 FFMA R9, R2, R7, R9 ;  /* 0x0000000702099223 */ /* 0x000fe20000000009 */
[----:B0-----:R-:W-:-:S04]  /*1e50*/  @!P3 LEA R24, P6, R16, R29, 0x2 ;  /* 0x0000001d1018b211 */ /* 0x001fc800078c10ff */
[----:B------:R-:W-:Y:S01]  /*1e60*/  @!P3 LEA.HI.X R25, R16, R22, R17, 0x2, P6 ;  /* 0x000000161019b211 */ /* 0x000fe200030f1411 */
[----:B------:R-:W-:Y:S01]  /*1e70*/  @!P2 IMAD.MOV.U32 R17, RZ, RZ, RZ ;  /* 0x000000ffff11a224 */ /* 0x000fe200078e00ff */
[----:B------:R-:W-:Y:S01]  /*1e80*/  @!P2 MOV R16, R10 ;  /* 0x0000000a0010a202 */ /* 0x000fe20000000f00 */
[----:B------:R-:W-:Y:S01]  /*1e90*/  IMAD.X R20, RZ, RZ, RZ, P5 ;  /* 0x000000ffff147224 */ /* 0x000fe200028e06ff */
[----:B------:R-:W-:Y:S01]  /*1ea0*/  ISETP.GE.U32.AND P0, PT, R21, R14, PT ;  /* 0x0000000e1500720c */ /* 0x000fe20003f06070 */
[----:B---3--:R-:W-:Y:S01]  /*1eb0*/  @!P1 FFMA R23, R4, R3, R9 ;  /* 0x0000000304179223 */ /* 0x008fe20000000009 */
[----:B------:R-:W-:Y:S02]  /*1ec0*/  @!P2 IMAD R9, R8, 0x1c, RZ ;  /* 0x0000001c0809a824 */ /* 0x000fe400078e02ff */
[----:B------:R-:W-:Y:S01]  /*1ed0*/  @!P2 IMAD.WIDE.U32 R16, R27, 0x1c, R16 ;  /* 0x0000001c1b10a825 */ /* 0x000fe200078e0010 */
[----:B------:R-:W-:-:S04]  /*1ee0*/  ISETP.GE.AND.EX P0, PT, R20, R15, PT, P0 ;  /* 0x0000000f1400720c */ /* 0x000fc80003f06300 */
[----:B------:R-:W-:Y:S01]  /*1ef0*/  @!P2 IADD3 R9, PT, PT, R17, R9, RZ ;  /* 0x000000091109a210 */ /* 0x000fe20007ffe0ff */
[C---:B------:R-:W-:Y:S02]  /*1f00*/  @!P3 FFMA R17, R0.reuse, R7, RZ ;  /* 0x000000070011b223 */ /* 0x040fe400000000ff */
[----:B------:R-:W2:Y:S01]  /*1f10*/  @!P2 LDG.E.CONSTANT R7, desc[UR6][R12.64+0x78] ;  /* 0x000078060c07a981 */ /* 0x000ea2000c1e9900 */
[-C--:B------:R-:W-:Y:S01]  /*1f20*/  @!P2 FFMA R28, R0, R3.reuse, RZ ;  /* 0x00000003001ca223 */ /* 0x080fe200000000ff */
[----:B------:R-:W-:Y:S02]  /*1f30*/  @!P3 FFMA R17, R2, R3, R17 ;  /* 0x000000030211b223 */ /* 0x000fe40000000011 */
[----:B------:R0:W-:Y:S01]  /*1f40*/  @!P1 STG.E desc[UR6][R18.64], R23 ;  /* 0x0000001712009986 */ /* 0x0001e2000c101906 */
[----:B------:R-:W-:-:S03]  /*1f50*/  @!P2 LEA R20, P1, R16, R29, 0x2 ;  /* 0x0000001d1014a211 */ /* 0x000fc600078210ff */
[----:B------:R-:W3:Y:S01]  /*1f60*/  @!P4 LDG.E.CONSTANT R3, desc[UR6][R12.64+0x7c] ;  /* 0x00007c060c03c981 */ /* 0x000ee2000c1e9900 */
[----:B------:R-:W-:Y:S01]  /*1f70*/  @!P2 LEA.HI.X R21, R16, R22, R9, 0x2, P1 ;  /* 0x000000161015a211 */ /* 0x000fe200008f1409 */
[-C--:B----4-:R-:W-:Y:S01]  /*1f80*/  @!P3 FFMA R26, R4, R5.reuse, R17 ;  /* 0x00000005041ab223 */ /* 0x090fe20000000011 */
[-C--:B------:R-:W-:Y:S01]  /*1f90*/  @!P2 FFMA R9, R2, R5.reuse, R28 ;  /* 0x000000050209a223 */ /* 0x080fe2000000001c */
[----:B0-----:R-:W-:Y:S02]  /*1fa0*/  @!P4 FFMA R23, R0, R5, RZ ;  /* 0x000000050017c223 */ /* 0x001fe400000000ff */
[----:B------:R-:W4:Y:S01]  /*1fb0*/  @!P0 LDG.E.CONSTANT R5, desc[UR6][R12.64+0x80] ;  /* 0x000080060c058981 */ /* 0x000f22000c1e9900 */
[----:B------:R-:W-:Y:S01]  /*1fc0*/  @!P4 MOV R19, RZ ;  /* 0x000000ff0013c202 */ /* 0x000fe20000000f00 */
[----:B------:R-:W-:Y:S02]  /*1fd0*/  @!P4 IMAD.MOV.U32 R18, RZ, RZ, R10 ;  /* 0x000000ffff12c224 */ /* 0x000fe400078e000a */
[----:B------:R-:W-:-:S02]  /*1fe0*/  @!P4 IMAD R17, R8, 0x1d, RZ ;  /* 0x0000001d0811c824 */ /* 0x000fc400078e02ff */
[----:B------:R-:W-:Y:S01]  /*1ff0*/  @!P4 IMAD.WIDE.U32 R18, R27, 0x1d, R18 ;  /* 0x0000001d1b12c825 */ /* 0x000fe200078e0012 */
[----:B------:R0:W-:Y:S03]  /*2000*/  @!P3 STG.E desc[UR6][R24.64], R26 ;  /* 0x0000001a1800b986 */ /* 0x0001e6000c101906 */
[----:B------:R-:W-:Y:S01]  /*2010*/  @!P4 IMAD.IADD R17, R19, 0x1, R17 ;  /* 0x000000011311c824 */ /* 0x000fe200078e0211 */
[----:B------:R-:W-:Y:S02]  /*2020*/  @!P4 LEA R16, P1, R18, R29, 0x2 ;  /* 0x0000001d1210c211 */ /* 0x000fe400078210ff */
[----:B------:R-:W-:Y:S02]  /*2030*/  IADD3 R6, P3, PT, R6, 0x1f, RZ ;  /* 0x0000001f06067810 */ /* 0x000fe40007f7e0ff */
[----:B------:R-:W-:Y:S01]  /*2040*/  @!P4 LEA.HI.X R17, R18, R22, R17, 0x2, P1 ;  /* 0x000000161211c211 */ /* 0x000fe200008f1411 */
[----:B------:R-:W-:Y:S01]  /*2050*/  @!P0 IMAD.MOV.U32 R19, RZ, RZ, RZ ;  /* 0x000000ffff138224 */ /* 0x000fe200078e00ff */
[----:B------:R-:W-:-:S02]  /*2060*/  @!P0 MOV R18, R10 ;  /* 0x0000000a00128202 */ /* 0x000fc40000000f00 */
[----:B------:R-:W-:Y:S02]  /*2070*/  ISETP.GE.U32.AND P1, PT, R6, R14, PT ;  /* 0x0000000e0600720c */ /* 0x000fe40003f26070 */
[----:B------:R-:W-:Y:S01]  /*2080*/  IADD3.X R14, PT, PT, RZ, RZ, RZ, P3, !PT ;  /* 0x000000ffff0e7210 */ /* 0x000fe20001ffe4ff */
[----:B------:R-:W-:-:S04]  /*2090*/  @!P0 IMAD.WIDE.U32 R18, R27, 0x1e, R18 ;  /* 0x0000001e1b128825 */ /* 0x000fc800078e0012 */
[----:B------:R-:W-:Y:S01]  /*20a0*/  @!P0 IMAD R28, R8, 0x1e, RZ ;  /* 0x0000001e081c8824 */ /* 0x000fe200078e02ff */
[----:B------:R-:W-:Y:S02]  /*20b0*/  ISETP.GE.AND.EX P1, PT, R14, R15, PT, P1 ;  /* 0x0000000f0e00720c */ /* 0x000fe40003f26310 */
[----:B------:R-:W-:Y:S01]  /*20c0*/  @!P0 LEA R6, P3, R18, R29, 0x2 ;  /* 0x0000001d12068211 */ /* 0x000fe200078610ff */
[----:B------:R-:W-:Y:S02]  /*20d0*/  @!P0 IMAD.IADD R19, R19, 0x1, R28 ;  /* 0x0000000113138824 */ /* 0x000fe400078e021c */
[-C--:B--2---:R-:W-:Y:S01]  /*20e0*/  @!P2 FFMA R9, R4, R7.reuse, R9 ;  /* 0x000000070409a223 */ /* 0x084fe20000000009 */
[-C--:B------:R-:W-:Y:S01]  /*20f0*/  @!P4 FFMA R23, R2, R7.reuse, R23 ;  /* 0x000000070217c223 */ /* 0x080fe20000000017 */
[----:B------:R-:W-:-:S04]  /*2100*/  @!P0 FFMA R7, R0, R7, RZ ;  /* 0x0000000700078223 */ /* 0x000fc800000000ff */
[-C--:B---3--:R-:W-:Y:S01]  /*2110*/  @!P0 FFMA R14, R2, R3.reuse, R7 ;  /* 0x00000003020e8223 */ /* 0x088fe20000000007 */
[----:B------:R-:W-:Y:S01]  /*2120*/  @!P4 FFMA R23, R4, R3, R23 ;  /* 0x000000030417c223 */ /* 0x000fe20000000017 */
[----:B------:R-:W-:Y:S01]  /*2130*/  @!P0 LEA.HI.X R7, R18, R22, R19, 0x2, P3 ;  /* 0x0000001612078211 */ /* 0x000fe200018f1413 */
[----:B------:R0:W-:Y:S01]  /*2140*/  @!P2 STG.E desc[UR6][R20.64], R9 ;  /* 0x000000091400a986 */ /* 0x0001e2000c101906 */
[----:B----4-:R-:W-:-:S03]  /*2150*/  @!P0 FFMA R15, R4, R5, R14 ;  /* 0x00000005040f8223 */ /* 0x010fc6000000000e */
[----:B------:R0:W-:Y:S04]  /*2160*/  @!P4 STG.E desc[UR6][R16.64], R23 ;  /* 0x000000171000c986 */ /* 0x0001e8000c101906 */
[----:B------:R0:W-:Y:S01]  /*2170*/  @!P0 STG.E desc[UR6][R6.64], R15 ;  /* 0x0000000f06008986 */ /* 0x0001e2000c101906 */
[----:B------:R-:W-:Y:S05]  /*2180*/  @P1 EXIT ;  /* 0x000000000000194d */ /* 0x000fea0003800000 */
[----:B------:R-:W2:Y:S01]  /*2190*/  LDG.E.CONSTANT R13, desc[UR6][R12.64+0x84] ;  /* 0x000084060c0d7981 */ /* 0x000ea2000c1e9900 */
[----:B0-----:R-:W-:Y:S01]  /*21a0*/  MOV R6, R10 ;  /* 0x0000000a00067202 */ /* 0x001fe20000000f00 */
[----:B------:R-:W-:Y:S02]  /*21b0*/  IMAD.MOV.U32 R7, RZ, RZ, RZ ;  /* 0x000000ffff077224 */ /* 0x000fe400078e00ff */
[----:B------:R-:W-:Y:S01]  /*21c0*/  FFMA R3, R0, R3, RZ ;  /* 0x0000000300037223 */ /* 0x000fe200000000ff */
[----:B------:R-:W-:Y:S02]  /*21d0*/  IMAD R9, R8, 0x1f, RZ ;  /* 0x0000001f08097824 */ /* 0x000fe400078e02ff */
[----:B------:R-:W-:-:S04]  /*21e0*/  IMAD.WIDE.U32 R6, R27, 0x1f, R6 ;  /* 0x0000001f1b067825 */ /* 0x000fc800078e0006 */
[----:B------:R-:W-:Y:S01]  /*21f0*/  FFMA R3, R2, R5, R3 ;  /* 0x0000000502037223 */ /* 0x000fe20000000003 */
[----:B------:R-:W-:Y:S02]  /*2200*/  IADD3 R7, PT, PT, R7, R9, RZ ;  /* 0x0000000907077210 */ /* 0x000fe40007ffe0ff */
[----:B------:R-:W-:-:S04]  /*2210*/  LEA R8, P0, R6, R29, 0x2 ;  /* 0x0000001d06087211 */ /* 0x000fc800078010ff */
[----:B------:R-:W-:Y:S01]  /*2220*/  LEA.HI.X R9, R6, R22, R7, 0x2, P0 ;  /* 0x0000001606097211 */ /* 0x000fe200000f1407 */
[----:B--2---:R-:W-:-:S05]  /*2230*/  FFMA R3, R4, R13, R3 ;  /* 0x0000000d04037223 */ /* 0x004fca0000000003 */
[----:B------:R-:W-:Y:S01]  /*2240*/  STG.E desc[UR6][R8.64], R3 ;  /* 0x0000000308007986 */ /* 0x000fe2000c101906 */
[----:B------:R-:W-:Y:S05]  /*2250*/  EXIT ;  /* 0x000000000000794d */ /* 0x000fea0003800000 */
.L_x_0:
[----:B------:R-:W-:-:S00]  /*2260*/  BRA `(.L_x_0) ;  /* 0xfffffffc00fc7947 */ /* 0x000fc0000383ffff */
[----:B------:R-:W-:-:S00]  /*2270*/  NOP ;  /* 0x0000000000007918 */ /* 0x000fc00000000000 */
        /* <DEDUP_REMOVED lines=8> */
.L_x_10:


//--------------------- .text._Z23ssm_conv_long_token_f32ILm128ELm4ELl32EEvPKfS1_iiiiPfiiil --------------------------
	.section	.text._Z23ssm_conv_long_token_f32ILm128ELm4ELl32EEvPKfS1_iiiiPfiiil,"ax",@progbits
	.align	128
.text._Z23ssm_conv_long_token_f32ILm128ELm4ELl32EEvPKfS1_iiiiPfiiil:
        .type           _Z23ssm_conv_long_token_f32ILm128ELm4ELl32EEvPKfS1_iiiiPfiiil,@function
        .size           _Z23ssm_conv_long_token_f32ILm128ELm4ELl32EEvPKfS1_iiiiPfiiil,(.L_x_11 - _Z23ssm_conv_long_token_f32ILm128ELm4ELl32EEvPKfS1_iiiiPfiiil)
        .other          _Z23ssm_conv_long_token_f32ILm128ELm4ELl32EEvPKfS1_iiiiPfiiil,@"STO_CUDA_ENTRY STV_DEFAULT"
_Z23ssm_conv_long_token_f32ILm128ELm4ELl32EEvPKfS1_iiiiPfiiil:
        /* <DEDUP_REMOVED lines=8> */
[----:B------:R-:W5:Y:S07]  /*0080*/  S2R R10, SR_TID.X ;  /* 0x00000000000a7919 */ /* 0x000f6e0000002100 */
[----:B------:R-:W5:Y:S01]  /*0090*/  LDC.64 R4, c[0x0][0x388] ;  /* 0x0000e200ff047b82 */ /* 0x000f620000000a00 */
[----:B-1----:R-:W-:-:S02]  /*00a0*/  USHF.R.S32.HI UR4, URZ, 0x1f, UR8 ;  /* 0x0000001fff047899 */ /* 0x002fc40008011408 */
[----:B------:R-:W-:-:S05]  /*00b0*/  USHF.R.S32.HI UR5, URZ, 0x2, UR9 ;  /* 0x00000002ff057899 */ /* 0x000fca0008011409 */
[----:B------:R-:W1:Y:S01]  /*00c0*/  LDC R26, c[0x0][0x3b0] ;  /* 0x0000ec00ff1a7b82 */ /* 0x000e620000000800 */
[----:B0-----:R-:W-:Y:S02]  /*00d0*/  SHF.L.U32 R8, R8, 0x5, RZ ;  /* 0x0000000508087819 */ /* 0x001fe400000006ff */
[----:B---3--:R-:W-:-:S03]  /*00e0*/  SHF.L.U32 R21, R21, 0x7, RZ ;  /* 0x0000000715157819 */ /* 0x008fc600000006ff */
[C---:B------:R-:W-:Y:S01]  /*00f0*/  IMAD.WIDE.U32 R6, R8.reuse, UR8, RZ ;  /* 0x0000000808067c25 */ /* 0x040fe2000f8e00ff */
[----:B------:R-:W-:Y:S01]  /*0100*/  USHF.R.S32.HI UR8, URZ, 0x1f, UR11 ;  /* 0x0000001fff087899 */ /* 0x000fe2000801140b */
[C---:B--2---:R-:W-:Y:S02]  /*0110*/  ISETP.GE.U32.AND P1, PT, R8.reuse, R14, PT ;  /* 0x0000000e0800720c */ /* 0x044fe40003f26070 */
[----:B------:R-:W-:Y:S01]  /*0120*/  IMAD R9, R8, UR4, RZ ;  /* 0x0000000408097c24 */ /* 0x000fe2000f8e02ff */
[----:B------:R-:W-:Y:S01]  /*0130*/  USHF.R.S32.HI UR4, URZ, 0x1f, UR9 ;  /* 0x0000001fff047899 */ /* 0x000fe20008011409 */
[----:B-----5:R-:W-:Y:S01]  /*0140*/  IMAD.WIDE.U32 R4, R21, UR11, R4 ;  /* 0x0000000b15047c25 */ /* 0x020fe2000f8e0004 */
[----:B------:R-:W-:-:S03]  /*0150*/  ISETP.GE.AND.EX P1, PT, RZ, R15, PT, P1 ;  /* 0x0000000fff00720c */ /* 0x000fc60003f26310 */
[----:B------:R-:W-:Y:S02]  /*0160*/  IMAD.IADD R7, R7, 0x1, R9 ;  /* 0x0000000107077824 */ /* 0x000fe400078e0209 */
[C---:B------:R-:W-:Y:S01]  /*0170*/  IMAD R9, R21.reuse, UR4, RZ ;  /* 0x0000000415097c24 */ /* 0x040fe2000f8e02ff */
[----:B------:R-:W-:Y:S01]  /*0180*/  USHF.R.S32.HI UR4, URZ, 0x2, UR11 ;  /* 0x00000002ff047899 */ /* 0x000fe2000801140b */
[----:B------:R-:W-:-:S04]  /*0190*/  IMAD.WIDE.U32 R12, R21, UR9, R6 ;  /* 0x00000009150c7c25 */ /* 0x000fc8000f8e0006 */
[----:B------:R-:W-:Y:S02]  /*01a0*/  IMAD R7, R11, UR10, RZ ;  /* 0x0000000a0b077c24 */ /* 0x000fe4000f8e02ff */
[----:B------:R-:W-:Y:S02]  /*01b0*/  IMAD.IADD R6, R13, 0x1, R9 ;  /* 0x000000010d067824 */ /* 0x000fe400078e0209 */
[----:B------:R-:W-:Y:S01]  /*01c0*/  IMAD R19, R10, UR4, RZ ;  /* 0x000000040a137c24 */ /* 0x000fe2000f8e02ff */
[--C-:B----4-:R-:W-:Y:S02]  /*01d0*/  IADD3 R12, P0, P2, R12, R2, R7.reuse ;  /* 0x000000020c0c7210 */ /* 0x110fe40007a1e007 */
[----:B------:R-:W-:Y:S01]  /*01e0*/  SHF.R.S32.HI R0, RZ, 0x1f, R7 ;  /* 0x0000001fff007819 */ /* 0x000fe20000011407 */
[----:B------:R-:W-:-:S03]  /*01f0*/  IMAD R7, R21, UR8, RZ ;  /* 0x0000000815077c24 */ /* 0x000fc6000f8e02ff */
[----:B------:R-:W-:Y:S01]  /*0200*/  IADD3.X R13, PT, PT, R6, R3, R0, P0, P2 ;  /* 0x00000003060d7210 */ /* 0x000fe200007e4400 */
[----:B------:R-:W-:Y:S01]  /*0210*/  IMAD R3, R10, UR5, RZ ;  /* 0x000000050a037c24 */ /* 0x000fe2000f8e02ff */
[----:B------:R-:W-:Y:S01]  /*0220*/  IADD3 R5, PT, PT, R5, R7, RZ ;  /* 0x0000000705057210 */ /* 0x000fe20007ffe0ff */
[----:B------:R-:W-:Y:S02]  /*0230*/  IMAD.MOV.U32 R6, RZ, RZ, RZ ;  /* 0x000000ffff067224 */ /* 0x000fe400078e00ff */
[----:B------:R-:W-:-:S04]  /*0240*/  IMAD.WIDE R12, R3, 0x4, R12 ;  /* 0x00000004030c7825 */ /* 0x000fc800078e020c */
[----:B------:R-:W-:Y:S01]  /*0250*/  IMAD.WIDE R18, R19, 0x4, R4 ;  /* 0x0000000413127825 */ /* 0x000fe200078e0204 */
[----:B------:R-:W2:Y:S04]  /*0260*/  @!P1 LDG.E.CONSTANT R6, desc[UR6][R12.64] ;  /* 0x000000060c069981 */ /* 0x000ea8000c1e9900 */
[----:B------:R-:W2:Y:S01]  /*0270*/  LDG.E.CONSTANT R3, desc[UR6][R18.64] ;  /* 0x0000000612037981 */ /* 0x000ea2000c1e9900 */
[----:B------:R-:W-:-:S03]  /*0280*/  HFMA2 R0, -RZ, RZ, 0, 0 ;  /* 0x00000000ff007431 */ /* 0x000fc600000001ff */
[----:B------:R-:W3:Y:S01]  /*0290*/  LDG.E.CONSTANT R9, desc[UR6][R18.64+0x4] ;  /* 0x0000040612097981 */ /* 0x000ee2000c1e9900 */
[----:B------:R-:W-:-:S03]  /*02a0*/  IMAD.MOV.U32 R4, RZ, RZ, RZ ;  /* 0x000000ffff047224 */ /* 0x000fc600078e00ff */
[----:B------:R-:W4:Y:S04]  /*02b0*/  LDG.E.CONSTANT R7, desc[UR6][R18.64+0x8] ;  /* 0x0000080612077981 */ /* 0x000f28000c1e9900 */
[----:B------:R-:W5:Y:S04]  /*02c0*/  @!P1 LDG.E.CONSTANT R0, desc[UR6][R12.64+0x4] ;  /* 0x000004060c009981 */ /* 0x000f68000c1e9900 */
[----:B------:R-:W4:Y:S01]  /*02d0*/  @!P1 LDG.E.CONSTANT R4, desc[UR6][R12.64+0x8] ;  /* 0x000008060c049981 */ /* 0x000f22000c1e9900 */
[----:B------:R-:W-:-:S03]  /*02e0*/  MOV R2, RZ ;  /* 0x000000ff00027202 */ /* 0x000fc60000000f00 */
[----:B------:R0:W4:Y:S04]  /*02f0*/  LDG.E.CONSTANT R5, desc[UR6][R18.64+0xc] ;  /* 0x00000c0612057981 */ /* 0x000128000c1e9900 */
[----:B------:R-:W4:Y:S01]  /*0300*/  @!P1 LDG.E.CONSTANT R2, desc[UR6][R12.64+0xc] ;  /* 0x00000c060c029981 */ /* 0x000f22000c1e9900 */
[----:B------:R-:W-:-:S04]  /*0310*/  IADD3 R17, P0, PT, R8, 0x1, RZ ;  /* 0x0000000108117810 */ /* 0x000fc80007f1e0ff */
[----:B------:R-:W-:Y:S01]  /*0320*/  ISETP.GE.U32.AND P3, PT, R17, R14, PT ;  /* 0x0000000e1100720c */ /* 0x000fe20003f66070 */
[----:B------:R-:W-:-:S05]  /*0330*/  IMAD.X R16, RZ, RZ, RZ, P0 ;  /* 0x000000ffff107224 */ /* 0x000fca00000e06ff */
[----:B------:R-:W-:Y:S02]  /*0340*/  ISETP.GE.AND.EX P3, PT, R16, R15, PT, P3 ;  /* 0x0000000f1000720c */ /* 0x000fe40003f66330 */
[----:B------:R-:W1:Y:S01]  /*0350*/  LDC.64 R16, c[0x0][0x3a8] ;  /* 0x0000ea00ff107b82 */ /* 0x000e620000000a00 */
[----:B------:R-:W-:-:S04]  /*0360*/  IADD3 R23, P0, PT, R8, 0x2, RZ ;  /* 0x0000000208177810 */ /* 0x000fc80007f1e0ff */
[----:B------:R-:W-:Y:S02]  /*0370*/  ISETP.GE.U32.AND P4, PT, R23, R14, PT ;  /* 0x0000000e1700720c */ /* 0x000fe40003f86070 */
[----:B------:R-:W-:-:S04]  /*0380*/  IADD3.X R20, PT, PT, RZ, RZ, RZ, P0, !PT ;  /* 0x000000ffff147210 */ /* 0x000fc800007fe4ff */
[----:B------:R-:W-:Y:S02]  /*0390*/  ISETP.GE.AND.EX P4, PT, R20, R15, PT, P4 ;  /* 0x0000000f1400720c */ /* 0x000fe40003f86340 */
[----:B0-----:R-:W-:Y:S02]  /*03a0*/  IADD3 R19, P0, PT, R8, 0x3, RZ ;  /* 0x0000000308137810 */ /* 0x001fe40007f1e0ff */
[----:B-1----:R-:W-:Y:S02]  /*03b0*/  SHF.R.S32.HI R18, RZ, 0x1f, R16 ;  /* 0x0000001fff127819 */ /* 0x002fe40000011410 */
[----:B------:R-:W-:-:S03]  /*03c0*/  ISETP.GE.U32.AND P2, PT, R19, R14, PT ;  /* 0x0000000e1300720c */ /* 0x000fc60003f46070 */
[----:B------:R-:W-:Y:S02]  /*03d0*/  IMAD R23, R18, R21, RZ ;  /* 0x0000001512177224 */ /* 0x000fe400078e02ff */
[----:B------:R-:W-:Y:S01]  /*03e0*/  IMAD.WIDE.U32 R20, R21, R16, RZ ;  /* 0x0000001015147225 */ /* 0x000fe200078e00ff */
[----:B------:R-:W0:Y:S03]  /*03f0*/  LDC.64 R18, c[0x0][0x3a0] ;  /* 0x0000e800ff127b82 */ /* 0x000e260000000a00 */
[----:B------:R-:W-:-:S05]  /*0400*/  IMAD.X R16, RZ, RZ, RZ, P0 ;  /* 0x000000ffff107224 */ /* 0x000fca00000e06ff */
[----:B------:R-:W-:Y:S02]  /*0410*/  ISETP.GE.AND.EX P2, PT, R16, R15, PT, P2 ;  /* 0x0000000f1000720c */ /* 0x000fe40003f46320 */
[----:B------:R-:W-:Y:S02]  /*0420*/  IADD3 R21, PT, PT, R21, R23, RZ ;  /* 0x0000001715157210 */ /* 0x000fe40007ffe0ff */
[----:B------:R-:W-:Y:S01]  /*0430*/  IADD3 R23, P5, PT, R8, 0x4, RZ ;  /* 0x0000000408177810 */ /* 0x000fe20007fbe0ff */
[----:B------:R-:W-:-:S03]  /*0440*/  IMAD R11, R11, R26, RZ ;  /* 0x0000001a0b0b7224 */ /* 0x000fc600078e02ff */
[----:B------:R-:W-:Y:S01]  /*0450*/  ISETP.GE.U32.AND P0, PT, R23, R14, PT ;  /* 0x0000000e1700720c */ /* 0x000fe20003f06070 */
[----:B------:R-:W-:Y:S01]  /*0460*/  IMAD.X R26, RZ, RZ, RZ, P5 ;  /* 0x000000ffff1a7224 */ /* 0x000fe200028e06ff */
[----:B------:R-:W-:-:S04]  /*0470*/  SHF.R.S32.HI R23, RZ, 0x1f, R17 ;  /* 0x0000001fff177819 */ /* 0x000fc80000011411 */
[----:B------:R-:W-:Y:S01]  /*0480*/  ISETP.GE.AND.EX P0, PT, R26, R15, PT, P0 ;  /* 0x0000000f1a00720c */ /* 0x000fe20003f06300 */
[----:B------:R-:W-:Y:S02]  /*0490*/  IMAD R23, R23, R8, RZ ;  /* 0x0000000817177224 */ /* 0x000fe400078e02ff */
[----:B------:R-:W-:-:S05]  /*04a0*/  IMAD.WIDE.U32 R20, R8, R17, R20 ;  /* 0x0000001108147225 */ /* 0x000fca00078e0014 */
[----:B------:R-:W-:Y:S02]  /*04b0*/  IADD3 R28, PT, PT, R21, R23, RZ ;  /* 0x00000017151c7210 */ /* 0x000fe40007ffe0ff */
[----:B0-----:R-:W-:Y:S01]  /*04c0*/  IADD3 R23, P5, P6, R20, R18, R11 ;  /* 0x0000001214177210 */ /* 0x001fe20007ebe00b */
[C---:B--2---:R-:W-:Y:S02]  /*04d0*/  @!P1 FFMA R22, R3.reuse, R6, RZ ;  /* 0x0000000603169223 */ /* 0x044fe400000000ff */
[----:B------:R-:W2:Y:S01]  /*04e0*/  @!P3 LDG.E.CONSTANT R6, desc[UR6][R12.64+0x10] ;  /* 0x000010060c06b981 */ /* 0x000ea2000c1e9900 */
[-C--:B-----5:R-:W-:Y:S01]  /*04f0*/  @!P3 FFMA R24, R3, R0.reuse, RZ ;  /* 0x000000000318b223 */ /* 0x0a0fe200000000ff */
[C---:B---3--:R-:W-:Y:S02]  /*0500*/  @!P1 FFMA R22, R9.reuse, R0, R22 ;  /* 0x0000000009169223 */ /* 0x048fe40000000016 */
[----:B------:R-:W3:Y:S01]  /*0510*/  @!P4 LDG.E.CONSTANT R0, desc[UR6][R12.64+0x14] ;  /* 0x000014060c00c981 */ /* 0x000ee2000c1e9900 */
[-C--:B----4-:R-:W-:Y:S01]  /*0520*/  @!P3 FFMA R16, R9, R4.reuse, R24 ;  /* 0x000000040910b223 */ /* 0x090fe20000000018 */
[-C--:B------:R-:W-:Y:S01]  /*0530*/  @!P1 FFMA R22, R7, R4.reuse, R22 ;  /* 0x0000000407169223 */ /* 0x080fe20000000016 */
[----:B------:R-:W-:-:S02]  /*0540*/  @!P4 FFMA R24, R3, R4, RZ ;  /* 0x000000040318c223 */ /* 0x000fc400000000ff */
[----:B------:R-:W4:Y:S01]  /*0550*/  @!P2 LDG.E.CONSTANT R4, desc[UR6][R12.64+0x18] ;  /* 0x000018060c04a981 */ /* 0x000f22000c1e9900 */
[-C--:B------:R-:W-:Y:S01]  /*0560*/  @!P2 FFMA R26, R3, R2.reuse, RZ ;  /* 0x00000002031aa223 */ /* 0x080fe200000000ff */
[-C--:B------:R-:W-:Y:S01]  /*0570*/  @!P4 FFMA R24, R9, R2.reuse, R24 ;  /* 0x000000020918c223 */ /* 0x080fe20000000018 */
[-C--:B------:R-:W-:Y:S01]  /*0580*/  @!P3 FFMA R20, R7, R2.reuse, R16 ;  /* 0x000000020714b223 */ /* 0x080fe20000000010 */
[----:B------:R-:W-:Y:S02]  /*0590*/  @!P1 FFMA R21, R5, R2, R22 ;  /* 0x0000000205159223 */ /* 0x000fe40000000016 */
[----:B------:R-:W5:Y:S01]  /*05a0*/  @!P0 LDG.E.CONSTANT R2, desc[UR6][R12.64+0x1c] ;  /* 0x00001c060c028981 */ /* 0x000f62000c1e9900 */
[----:B------:R-:W-:-:S04]  /*05b0*/  SHF.R.S32.HI R25, RZ, 0x1f, R11 ;  /* 0x0000001fff197819 */ /* 0x000fc8000001140b */
[----:B------:R-:W-:Y:S02]  /*05c0*/  IADD3.X R25, PT, PT, R28, R19, R25, P5, P6 ;  /* 0x000000131c197210 */ /* 0x000fe40002fec419 */
[C---:B------:R-:W-:Y:S02]  /*05d0*/  @!P1 LEA R18, P5, R10.reuse, R23, 0x2 ;  /* 0x000000170a129211 */ /* 0x040fe400078a10ff */
[----:B------:R-:W-:Y:S02]  /*05e0*/  SHF.R.S32.HI R27, RZ, 0x2, R17 ;  /* 0x00000002ff1b7819 */ /* 0x000fe40000011411 */
[----:B------:R-:W-:Y:S02]  /*05f0*/  @!P1 LEA.HI.X R19, R10, R25, RZ, 0x2, P5 ;  /* 0x000000190a139211 */ /* 0x000fe400028f14ff */
[----:B------:R-:W-:-:S03]  /*0600*/  SHF.R.S32.HI R22, RZ, 0x1f, R27 ;  /* 0x0000001fff167819 */ /* 0x000fc6000001141b */
[----:B------:R0:W-:Y:S01]  /*0610*/  @!P1 STG.E desc[UR6][R18.64], R21 ;  /* 0x0000001512009986 */ /* 0x0001e2000c101906 */
[----:B------:R-:W-:Y:S02]  /*0620*/  @!P3 IADD3 R17, P1, PT, R10, R27, RZ ;  /* 0x0000001b0a11b210 */ /* 0x000fe40007f3e0ff */
[----:B------:R-:W-:Y:S02]  /*0630*/  IADD3 R11, P5, PT, R8, 0x5, RZ ;  /* 0x00000005080b7810 */ /* 0x000fe40007fbe0ff */
[----:B------:R-:W-:Y:S01]  /*0640*/  @!P3 LEA R16, P6, R17, R23, 0x2 ;  /* 0x000000171110b211 */ /* 0x000fe200078c10ff */
[----:B------:R-:W-:Y:S01]  /*0650*/  @!P3 IMAD.X R29, RZ, RZ, R22, P1 ;  /* 0x000000ffff1db224 */ /* 0x000fe200008e0616 */
[----:B------:R-:W-:Y:S02]  /*0660*/  ISETP.GE.U32.AND P1, PT, R11, R14, PT ;  /* 0x0000000e0b00720c */ /* 0x000fe40003f26070 */
[----:B------:R-:W-:Y:S02]  /*0670*/  IADD3.X R28, PT, PT, RZ, RZ, RZ, P5, !PT ;  /* 0x000000ffff1c7210 */ /* 0x000fe40002ffe4ff */
[----:B------:R-:W-:-:S02]  /*0680*/  @!P3 LEA.HI.X R17, R17, R25, R29, 0x2, P6 ;  /* 0x000000191111b211 */ /* 0x000fc400030f141d */
[----:B------:R-:W-:Y:S02]  /*0690*/  ISETP.GE.AND.EX P1, PT, R28, R15, PT, P1 ;  /* 0x0000000f1c00720c */ /* 0x000fe40003f26310 */
[----:B0-----:R-:W-:-:S04]  /*06a0*/  @!P4 LEA R18, P5, R27, R10, 0x1 ;  /* 0x0000000a1b12c211 */ /* 0x001fc800078a08ff */
[----:B------:R-:W-:Y:S01]  /*06b0*/  @!P4 LEA.HI.X R19, R27, RZ, R22, 0x1, P5 ;  /* 0x000000ff1b13c211 */ /* 0x000fe200028f0c16 */
[----:B--2---:R-:W-:-:S05]  /*06c0*/  @!P3 FFMA R11, R5, R6, R20 ;  /* 0x00000006050bb223 */ /* 0x004fca0000000014 */
[----:B------:R0:W-:Y:S01]  /*06d0*/  @!P3 STG.E desc[UR6][R16.64], R11 ;  /* 0x0000000b1000b986 */ /* 0x0001e2000c101906 */
[----:B------:R-:W-:Y:S01]  /*06e0*/  @!P4 LEA R20, P3, R18, R23, 0x2 ;  /* 0x000000171214c211 */ /* 0x000fe200078610ff */
[----:B------:R-:W-:-:S03]  /*06f0*/  @!P2 FFMA R26, R9, R6, R26 ;  /* 0x00000006091aa223 */ /* 0x000fc6000000001a */
[----:B------:R-:W-:Y:S01]  /*0700*/  @!P4 LEA.HI.X R21, R18, R25, R19, 0x2, P3 ;  /* 0x000000191215c211 */ /* 0x000fe200018f1413 */
[-C--:B------:R-:W-:Y:S01]  /*0710*/  @!P4 FFMA R18, R7, R6.reuse, R24 ;  /* 0x000000060712c223 */ /* 0x080fe20000000018 */
[----:B------:R-:W-:Y:S01]  /*0720*/  @!P0 FFMA R24, R3, R6, RZ ;  /* 0x0000000603188223 */ /* 0x000fe200000000ff */
[----:B------:R-:W-:Y:S01]  /*0730*/  IADD3 R19, P5, PT, R8, 0x6, RZ ;  /* 0x0000000608137810 */ /* 0x000fe20007fbe0ff */
[----:B------:R-:W2:Y:S03]  /*0740*/  @!P1 LDG.E.CONSTANT R6, desc[UR6][R12.64+0x20] ;  /* 0x000020060c069981 */ /* 0x000ea6000c1e9900 */
[----:B------:R-:W-:Y:S01]  /*0750*/  ISETP.GE.U32.AND P3, PT, R19, R14, PT ;  /* 0x0000000e1300720c */ /* 0x000fe20003f66070 */
[----:B0-----:R-:W-:Y:S01]  /*0760*/  IMAD.X R16, RZ, RZ, RZ, P5 ;  /* 0x000000ffff107224 */ /* 0x001fe200028e06ff */
[----:B------:R-:W-:Y:S01]  /*0770*/  @!P2 MOV R11, RZ ;  /* 0x000000ff000ba202 */ /* 0x000fe20000000f00 */
[----:B---3--:R-:W-:Y:S01]  /*0780*/  @!P4 FFMA R29, R5, R0, R18 ;  /* 0x00000000051dc223 */ /* 0x008fe20000000012 */
[----:B------:R-:W-:-:S02]  /*0790*/  @!P2 IMAD R17, R22, 0x3, RZ ;  /* 0x000000031611a824 */ /* 0x000fc400078e02ff */
[----:B------:R-:W-:Y:S01]  /*07a0*/  ISETP.GE.AND.EX P3, PT, R16, R15, PT, P3 ;  /* 0x0000000f1000720c */ /* 0x000fe20003f66330 */
[----:B------:R-:W-:Y:S01]  /*07b0*/  @!P2 IMAD.WIDE.U32 R18, R27, 0x3, R10 ;  /* 0x000000031b12a825 */ /* 0x000fe200078e000a */
[----:B------:R0:W-:Y:S03]  /*07c0*/  @!P4 STG.E desc[UR6][R20.64], R29 ;  /* 0x0000001d1400c986 */ /* 0x0001e6000c101906 */
[----:B------:R-:W-:Y:S01]  /*07d0*/  @!P2 IMAD.IADD R17, R19, 0x1, R17 ;  /* 0x000000011311a824 */ /* 0x000fe200078e0211 */
[C---:B------:R-:W-:Y:S01]  /*07e0*/  @!P2 LEA R16, P4, R18.reuse, R23, 0x2 ;  /* 0x000000171210a211 */ /* 0x040fe200078810ff */
[-C--:B------:R-:W-:Y:S01]  /*07f0*/  @!P2 FFMA R26, R7, R0.reuse, R26 ;  /* 0x00000000071aa223 */ /* 0x080fe2000000001a */
[-C--:B------:R-:W-:Y:S02]  /*0800*/  @!P0 FFMA R24, R9, R0.reuse, R24 ;  /* 0x0000000009188223 */ /* 0x080fe40000000018 */
[----:B------:R-:W-:Y:S01]  /*0810*/  @!P2 LEA.HI.X R17, R18, R25, R17, 0x2, P4 ;  /* 0x000000191211a211 */ /* 0x000fe200020f1411 */
[----:B------:R-:W-:-:S02]  /*0820*/  @!P1 FFMA R18, R3, R0, RZ ;  /* 0x0000000003129223 */ /* 0x000fc400000000ff */
[----:B------:R-:W3:Y:S01]  /*0830*/  @!P3 LDG.E.CONSTANT R0, desc[UR6][R12.64+0x24] ;  /* 0x000024060c00b981 */ /* 0x000ee2000c1e9900 */
[----:B0-----:R-:W-:Y:S01]  /*0840*/  IADD3 R21, P6, PT, R8, 0x7, RZ ;  /* 0x0000000708157810 */ /* 0x001fe20007fde0ff */
[----:B----4-:R-:W-:Y:S01]  /*0850*/  @!P2 FFMA R19, R5, R4, R26 ;  /* 0x000000040513a223 */ /* 0x010fe2000000001a */
[----:B------:R-:W-:Y:S02]  /*0860*/  @!P0 LEA R26, P5, R27, R10, 0x2 ;  /* 0x0000000a1b1a8211 */ /* 0x000fe400078a10ff */
[----:B------:R-:W-:Y:S02]  /*0870*/  ISETP.GE.U32.AND P4, PT, R21, R14, PT ;  /* 0x0000000e1500720c */ /* 0x000fe40003f86070 */
[----:B------:R-:W-:Y:S01]  /*0880*/  IADD3.X R28, PT, PT, RZ, RZ, RZ, P6, !PT ;  /* 0x000000ffff1c7210 */ /* 0x000fe200037fe4ff */
[----:B------:R0:W-:Y:S01]  /*0890*/  @!P2 STG.E desc[UR6][R16.64], R19 ;  /* 0x000000131000a986 */ /* 0x0001e2000c101906 */
[----:B------:R-:W-:Y:S02]  /*08a0*/  @!P0 LEA.HI.X R21, R27, RZ, R22, 0x2, P5 ;  /* 0x000000ff1b158211 */ /* 0x000fe400028f1416 */
[----:B------:R-:W-:-:S02]  /*08b0*/  ISETP.GE.AND.EX P2, PT, R28, R15, PT, P4 ;  /* 0x0000000f1c00720c */ /* 0x000fc40003f46340 */
[----:B------:R-:W-:-:S04]  /*08c0*/  @!P0 LEA R20, P5, R26, R23, 0x2 ;  /* 0x000000171a148211 */ /* 0x000fc800078a10ff */
[----:B------:R-:W-:Y:S02]  /*08d0*/  @!P0 LEA.HI.X R21, R26, R25, R21, 0x2, P5 ;  /* 0x000000191a158211 */ /* 0x000fe400028f1415 */
[----:B------:R-:W-:Y:S01]  /*08e0*/  IADD3 R26, P5, PT, R8, 0x8, RZ ;  /* 0x00000008081a7810 */ /* 0x000fe20007fbe0ff */
[-C--:B------:R-:W-:Y:S01]  /*08f0*/  @!P0 FFMA R24, R7, R4.reuse, R24 ;  /* 0x0000000407188223 */ /* 0x080fe20000000018 */
[----:B------:R-:W-:Y:S02]  /*0900*/  @!P3 FFMA R28, R3, R4, RZ ;  /* 0x00000004031cb223 */ /* 0x000fe400000000ff */
[----:B------:R-:W-:Y:S01]  /*0910*/  ISETP.GE.U32.AND P4, PT, R26, R14, PT ;  /* 0x0000000e1a00720c */ /* 0x000fe20003f86070 */
[----:B------:R-:W-:Y:S01]  /*0920*/  @!P1 FFMA R26, R9, R4, R18 ;  /* 0x00000004091a9223 */ /* 0x000fe20000000012 */
[----:B-----5:R-:W-:Y:S01]  /*0930*/  @!P0 FFMA R29, R5, R2, R24 ;  /* 0x00000002051d8223 */ /* 0x020fe20000000018 */
[----:B------:R-:W4:Y:S01]  /*0940*/  @!P2 LDG.E.CONSTANT R4, desc[UR6][R12.64+0x28] ;  /* 0x000028060c04a981 */ /* 0x000f22000c1e9900 */
[----:B------:R-:W-:Y:S01]  /*0950*/  IMAD.X R24, RZ, RZ, RZ, P5 ;  /* 0x000000ffff187224 */ /* 0x000fe200028e06ff */
[----:B0-----:R-:W-:Y:S01]  /*0960*/  @!P1 MOV R16, R10 ;  /* 0x0000000a00109202 */ /* 0x001fe20000000f00 */
[----:B------:R-:W-:-:S02]  /*0970*/  @!P1 IMAD.MOV.U32 R17, RZ, RZ, RZ ;  /* 0x000000ffff119224 */ /* 0x000fc400078e00ff */
[----:B------:R-:W-:Y:S01]  /*0980*/  @!P1 IMAD R19, R22, 0x5, RZ ;  /* 0x0000000516139824 */ /* 0x000fe200078e02ff */
[----:B------:R-:W-:Y:S01]  /*0990*/  ISETP.GE.AND.EX P4, PT, R24, R15, PT, P4 ;  /* 0x0000000f1800720c */ /* 0x000fe20003f86340 */
[----:B------:R-:W-:Y:S01]  /*09a0*/  @!P1 IMAD.WIDE.U32 R16, R27, 0x5, R16 ;  /* 0x000000051b109825 */ /* 0x000fe200078e0010 */
[----:B------:R0:W-:Y:S04]  /*09b0*/  @!P0 STG.E desc[UR6][R20.64], R29 ;  /* 0x0000001d14008986 */ /* 0x0001e8000c101906 */
[----:B------:R-:W-:Y:S02]  /*09c0*/  @!P1 IADD3 R17, PT, PT, R17, R19, RZ ;  /* 0x0000001311119210 */ /* 0x000fe40007ffe0ff */
[----:B------:R-:W-:Y:S01]  /*09d0*/  @!P1 LEA R18, P0, R16, R23, 0x2 ;  /* 0x0000001710129211 */ /* 0x000fe200078010ff */
[----:B------:R-:W-:-:S03]  /*09e0*/  @!P2 FFMA R24, R3, R2, RZ ;  /* 0x000000020318a223 */ /* 0x000fc600000000ff */
[----:B------:R-:W-:Y:S01]  /*09f0*/  @!P1 LEA.HI.X R19, R16, R25, R17, 0x2, P0 ;  /* 0x0000001910139211 */ /* 0x000fe200000f1411 */
[-C--:B------:R-:W-:Y:S01]  /*0a00*/  @!P1 FFMA R16, R7, R2.reuse, R26 ;  /* 0x0000000207109223 */ /* 0x080fe2000000001a */
[----:B------:R-:W-:Y:S02]  /*0a10*/  @!P3 FFMA R26, R9, R2, R28 ;  /* 0x00000002091ab223 */ /* 0x000fe4000000001c */
[----:B------:R-:W5:Y:S01]  /*0a20*/  @!P4 LDG.E.CONSTANT R2, desc[UR6][R12.64+0x2c] ;  /* 0x00002c060c02c981 */ /* 0x000f62000c1e9900 */
[----:B------:R-:W-:-:S04]  /*0a30*/  IADD3 R17, P5, PT, R8, 0x9, RZ ;  /* 0x0000000908117810 */ /* 0x000fc80007fbe0ff */
[----:B------:R-:W-:Y:S01]  /*0a40*/  ISETP.GE.U32.AND P0, PT, R17, R14, PT ;  /* 0x0000000e1100720c */ /* 0x000fe20003f06070 */
[----:B0-----:R-:W-:Y:S02]  /*0a50*/  IMAD.X R20, RZ, RZ, RZ, P5 ;  /* 0x000000ffff147224 */ /* 0x001fe400028e06ff */
[----:B------:R-:W-:Y:S02]  /*0a60*/  @!P3 IMAD.MOV.U32 R17, RZ, RZ, RZ ;  /* 0x000000ffff11b224 */ /* 0x000fe400078e00ff */
[----:B------:R-:W-:Y:S02]  /*0a70*/  @!P3 IMAD R21, R22, 0x6, RZ ;  /* 0x000000061615b824 */ /* 0x000fe400078e02ff */
[----:B--2---:R-:W-:Y:S01]  /*0a80*/  @!P1 FFMA R29, R5, R6, R16 ;  /* 0x00000006051d9223 */ /* 0x004fe20000000010 */
[----:B------:R-:W-:-:S04]  /*0a90*/  @!P3 MOV R16, R10 ;  /* 0x0000000a0010b202 */ /* 0x000fc80000000f00 */
[----:B------:R3:W-:Y:S01]  /*0aa0*/  @!P1 STG.E desc[UR6][R18.64], R29 ;  /* 0x0000001d12009986 */ /* 0x0007e2000c101906 */
[----:B------:R-:W-:Y:S01]  /*0ab0*/  ISETP.GE.AND.EX P1, PT, R20, R15, PT, P0 ;  /* 0x0000000f1400720c */ /* 0x000fe20003f26300 */
[----:B------:R-:W-:-:S05]  /*0ac0*/  @!P3 IMAD.WIDE.U32 R16, R27, 0x6, R16 ;  /* 0x000000061b10b825 */ /* 0x000fca00078e0010 */
[----:B------:R-:W-:Y:S02]  /*0ad0*/  @!P3 IADD3 R17, PT, PT, R17, R21, RZ ;  /* 0x000000151111b210 */ /* 0x000fe40007ffe0ff */
[C---:B------:R-:W-:Y:S01]  /*0ae0*/  @!P3 LEA R20, P0, R16.reuse, R23, 0x2 ;  /* 0x000000171014b211 */ /* 0x040fe200078010ff */
[-C--:B------:R-:W-:Y:S01]  /*0af0*/  @!P4 FFMA R28, R3, R6.reuse, RZ ;  /* 0x00000006031cc223 */ /* 0x080fe200000000ff */
[-C--:B------:R-:W-:Y:S01]  /*0b00*/  @!P3 FFMA R26, R7, R6.reuse, R26 ;  /* 0x00000006071ab223 */ /* 0x080fe2000000001a */
[----:B------:R-:W-:Y:S01]  /*0b10*/  @!P2 FFMA R24, R9, R6, R24 ;  /* 0x000000060918a223 */ /* 0x000fe20000000018 */
[----:B------:R-:W-:Y:S01]  /*0b20*/  @!P3 LEA.HI.X R21, R16, R25, R17, 0x2, P0 ;  /* 0x000000191015b211 */ /* 0x000fe200000f1411 */
[----:B------:R-:W2:Y:S01]  /*0b30*/  @!P1 LDG.E.CONSTANT R6, desc[UR6][R12.64+0x30] ;  /* 0x000030060c069981 */ /* 0x000ea2000c1e9900 */
[----:B------:R-:W-:Y:S01]  /*0b40*/  IADD3 R17, P5, PT, R8, 0xa, RZ ;  /* 0x0000000a08117810 */ /* 0x000fe20007fbe0ff */
[----:B---3--:R-:W-:Y:S01]  /*0b50*/  @!P3 FFMA R29, R5, R0, R26 ;  /* 0x00000000051db223 */ /* 0x008fe2000000001a */
[----:B------:R-:W-:-:S03]  /*0b60*/  @!P2 MOV R18, R10 ;  /* 0x0000000a0012a202 */ /* 0x000fc60000000f00 */
[----:B------:R-:W-:Y:S01]  /*0b70*/  IMAD.X R16, RZ, RZ, RZ, P5 ;  /* 0x000000ffff107224 */ /* 0x000fe200028e06ff */
[----:B------:R-:W-:Y:S01]  /*0b80*/  ISETP.GE.U32.AND P0, PT, R17, R14, PT ;  /* 0x0000000e1100720c */ /* 0x000fe20003f06070 */
[----:B------:R-:W-:Y:S01]  /*0b90*/  @!P2 IMAD.MOV.U32 R19, RZ, RZ, RZ ;  /* 0x000000ffff13a224 */ /* 0x000fe200078e00ff */
[----:B------:R4:W-:Y:S01]  /*0ba0*/  @!P3 STG.E desc[UR6][R20.64], R29 ;  /* 0x0000001d1400b986 */ /* 0x0009e2000c101906 */
[----:B------:R-:W-:Y:S01]  /*0bb0*/  @!P2 IMAD R17, R22, 0x7, RZ ;  /* 0x000000071611a824 */ /* 0x000fe200078e02ff */
[----:B------:R-:W-:Y:S01]  /*0bc0*/  ISETP.GE.AND.EX P3, PT, R16, R15, PT, P0 ;  /* 0x0000000f1000720c */ /* 0x000fe20003f66300 */
[----:B------:R-:W-:-:S05]  /*0bd0*/  @!P2 IMAD.WIDE.U32 R18, R27, 0x7, R18 ;  /* 0x000000071b12a825 */ /* 0x000fca00078e0012 */
[----:B------:R-:W-:Y:S02]  /*0be0*/  @!P2 IADD3 R17, PT, PT, R19, R17, RZ ;  /* 0x000000111311a210 */ /* 0x000fe40007ffe0ff */
[----:B------:R-:W-:Y:S02]  /*0bf0*/  @!P2 LEA R16, P0, R18, R23, 0x2 ;  /* 0x000000171210a211 */ /* 0x000fe400078010ff */
[----:B------:R-:W-:Y:S01]  /*0c00*/  IADD3 R19, P5, PT, R8, 0xb, RZ ;  /* 0x0000000b08137810 */ /* 0x000fe20007fbe0ff */
[-C--:B------:R-:W-:Y:S01]  /*0c10*/  @!P2 FFMA R24, R7, R0.reuse, R24 ;  /* 0x000000000718a223 */ /* 0x080fe20000000018 */
[----:B------:R-:W-:Y:S01]  /*0c20*/  @!P2 LEA.HI.X R17, R18, R25, R17, 0x2, P0 ;  /* 0x000000191211a211 */ /* 0x000fe200000f1411 */
[-C--:B------:R-:W-:Y:S01]  /*0c30*/  @!P1 FFMA R26, R3, R0.reuse, RZ ;  /* 0x00000000031a9223 */ /* 0x080fe200000000ff */
[----:B------:R-:W-:Y:S01]  /*0c40*/  @!P4 FFMA R28, R9, R0, R28 ;  /* 0x00000000091cc223 */ /* 0x000fe2000000001c */
[----:B------:R-:W-:Y:S01]  /*0c50*/  IMAD.X R18, RZ, RZ, RZ, P5 ;  /* 0x000000ffff127224 */ /* 0x000fe200028e06ff */
[----:B------:R-:W3:Y:S01]  /*0c60*/  @!P3 LDG.E.CONSTANT R0, desc[UR6][R12.64+0x34] ;  /* 0x000034060c00b981 */ /* 0x000ee2000c1e9900 */
[----:B------:R-:W-:Y:S01]  /*0c70*/  ISETP.GE.U32.AND P0, PT, R19, R14, PT ;  /* 0x0000000e1300720c */ /* 0x000fe20003f06070 */
[----:B----4-:R-:W-:Y:S01]  /*0c80*/  @!P2 FFMA R21, R5, R4, R24 ;  /* 0x000000040515a223 */ /* 0x010fe20000000018 */
[----:B------:R-:W-:-:S02]  /*0c90*/  @!P4 LEA R20, P5, R27, R10, 0x3 ;  /* 0x0000000a1b14c211 */ /* 0x000fc400078a18ff */
[----:B------:R-:W-:Y:S02]  /*0ca0*/  ISETP.GE.AND.EX P0, PT, R18, R15, PT, P0 ;  /* 0x0000000f1200720c */ /* 0x000fe40003f06300 */
[----:B------:R0:W-:Y:S01]  /*0cb0*/  @!P2 STG.E desc[UR6][R16.64], R21 ;  /* 0x000000151000a986 */ /* 0x0001e2000c101906 */
[----:B------:R-:W-:Y:S02]  /*0cc0*/  @!P4 LEA.HI.X R19, R27, RZ, R22, 0x3, P5 ;  /* 0x000000ff1b13c211 */ /* 0x000fe400028f1c16 */
[----:B------:R-:W-:Y:S01]  /*0cd0*/  @!P4 LEA R18, P2, R20, R23, 0x2 ;  /* 0x000000171412c211 */ /* 0x000fe200078410ff */
[----:B------:R-:W-:-:S03]  /*0ce0*/  @!P1 FFMA R24, R9, R4, R26 ;  /* 0x0000000409189223 */ /* 0x000fc6000000001a */
[----:B------:R-:W-:Y:S02]  /*0cf0*/  @!P4 LEA.HI.X R19, R20, R25, R19, 0x2, P2 ;  /* 0x000000191413c211 */ /* 0x000fe400010f1413 */
[----:B------:R-:W-:Y:S01]  /*0d00*/  IADD3 R20, P5, PT, R8, 0xc, RZ ;  /* 0x0000000c08147810 */ /* 0x000fe20007fbe0ff */
[-C--:B------:R-:W-:Y:S01]  /*0d10*/  @!P4 FFMA R28, R7, R4.reuse, R28 ;  /* 0x00000004071cc223 */ /* 0x080fe2000000001c */
[----:B------:R-:W-:Y:S01]  /*0d20*/  @!P3 FFMA R26, R3, R4, RZ ;  /* 0x00000004031ab223 */ /* 0x000fe200000000ff */
[----:B0-----:R-:W-:Y:S01]  /*0d30*/  @!P1 MOV R17, RZ ;  /* 0x000000ff00119202 */ /* 0x001fe20000000f00 */
[----:B------:R-:W4:Y:S01]  /*0d40*/  @!P0 LDG.E.CONSTANT R4, desc[UR6][R12.64+0x38] ;  /* 0x000038060c048981 */ /* 0x000f22000c1e9900 */
[----:B------:R-:W-:Y:S01]  /*0d50*/  ISETP.GE.U32.AND P2, PT, R20, R14, PT ;  /* 0x0000000e1400720c */ /* 0x000fe20003f46070 */
[----:B------:R-:W-:Y:S01]  /*0d60*/  @!P1 IMAD.MOV.U32 R16, RZ, RZ, R10 ;  /* 0x000000ffff109224 */ /* 0x000fe200078e000a */
[----:B------:R-:W-:Y:S01]  /*0d70*/  IADD3.X R20, PT, PT, RZ, RZ, RZ, P5, !PT ;  /* 0x000000ffff147210 */ /* 0x000fe20002ffe4ff */
[----:B-----5:R-:W-:Y:S01]  /*0d80*/  @!P4 FFMA R29, R5, R2, R28 ;  /* 0x00000002051dc223 */ /* 0x020fe2000000001c */
[----:B------:R-:W-:-:S02]  /*0d90*/  @!P1 IMAD R21, R22, 0x9, RZ ;  /* 0x0000000916159824 */ /* 0x000fc400078e02ff */
[----:B------:R-:W-:Y:S01]  /*0da0*/  ISETP.GE.AND.EX P2, PT, R20, R15, PT, P2 ;  /* 0x0000000f1400720c */ /* 0x000fe20003f46320 */
[----:B------:R-:W-:Y:S01]  /*0db0*/  @!P1 IMAD.WIDE.U32 R16, R27, 0x9, R16 ;  /* 0x000000091b109825 */ /* 0x000fe200078e0010 */
[----:B------:R0:W-:Y:S03]  /*0dc0*/  @!P4 STG.E desc[UR6][R18.64], R29 ;  /* 0x0000001d1200c986 */ /* 0x0001e6000c101906 */
[----:B------:R-:W-:Y:S01]  /*0dd0*/  @!P1 IMAD.IADD R17, R17, 0x1, R21 ;  /* 0x0000000111119824 */ /* 0x000fe200078e0215 */
[----:B------:R-:W-:Y:S01]  /*0de0*/  @!P1 LEA R20, P4, R16, R23, 0x2 ;  /* 0x0000001710149211 */ /* 0x000fe200078810ff */
[----:B------:R-:W-:-:S03]  /*0df0*/  @!P3 FFMA R26, R9, R2, R26 ;  /* 0x00000002091ab223 */ /* 0x000fc6000000001a */
[----:B------:R-:W-:Y:S01]  /*0e00*/  @!P1 LEA.HI.X R21, R16, R25, R17, 0x2, P4 ;  /* 0x0000001910159211 */ /* 0x000fe200020f1411 */
[-C--:B------:R-:W-:Y:S01]  /*0e10*/  @!P1 FFMA R16, R7, R2.reuse, R24 ;  /* 0x0000000207109223 */ /* 0x080fe20000000018 */
[----:B------:R-:W-:Y:S02]  /*0e20*/  @!P0 FFMA R24, R3, R2, RZ ;  /* 0x0000000203188223 */ /* 0x000fe400000000ff */
[----:B------:R-:W5:Y:S01]  /*0e30*/  @!P2 LDG.E.CONSTANT R2, desc[UR6][R12.64+0x3c] ;  /* 0x00003c060c02a981 */ /* 0x000f62000c1e9900 */
[----:B------:R-:W-:-:S04]  /*0e40*/  IADD3 R17, P5, PT, R8, 0xd, RZ ;  /* 0x0000000d08117810 */ /* 0x000fc80007fbe0ff */
[----:B------:R-:W-:Y:S02]  /*0e50*/  ISETP.GE.U32.AND P4, PT, R17, R14, PT ;  /* 0x0000000e1100720c */ /* 0x000fe40003f86070 */
[----:B------:R-:W-:Y:S01]  /*0e60*/  @!P3 MOV R17, RZ ;  /* 0x000000ff0011b202 */ /* 0x000fe20000000f00 */
[----:B0-----:R-:W-:Y:S01]  /*0e70*/  @!P3 IMAD R19, R22, 0xa, RZ ;  /* 0x0000000a1613b824 */ /* 0x001fe200078e02ff */
[----:B------:R-:W-:Y:S01]  /*0e80*/  IADD3.X R18, PT, PT, RZ, RZ, RZ, P5, !PT ;  /* 0x000000ffff127210 */ /* 0x000fe20002ffe4ff */
[----:B--2---:R-:W-:Y:S01]  /*0e90*/  @!P1 FFMA R29, R5, R6, R16 ;  /* 0x00000006051d9223 */ /* 0x004fe20000000010 */
[----:B------:R-:W-:-:S04]  /*0ea0*/  @!P3 IMAD.MOV.U32 R16, RZ, RZ, R10 ;  /* 0x000000ffff10b224 */ /* 0x000fc800078e000a */
[----:B------:R-:W-:Y:S01]  /*0eb0*/  @!P3 IMAD.WIDE.U32 R16, R27, 0xa, R16 ;  /* 0x0000000a1b10b825 */ /* 0x000fe200078e0010 */
[----:B------:R0:W-:Y:S01]  /*0ec0*/  @!P1 STG.E desc[UR6][R20.64], R29 ;  /* 0x0000001d14009986 */ /* 0x0001e2000c101906 */
[----:B------:R-:W-:Y:S02]  /*0ed0*/  ISETP.GE.AND.EX P1, PT, R18, R15, PT, P4 ;  /* 0x0000000f1200720c */ /* 0x000fe40003f26340 */
[----:B------:R-:W-:Y:S01]  /*0ee0*/  @!P3 IMAD.IADD R17, R17, 0x1, R19 ;  /* 0x000000011111b824 */ /* 0x000fe200078e0213 */
[----:B------:R-:W-:-:S04]  /*0ef0*/  @!P3 LEA R18, P4, R16, R23, 0x2 ;  /* 0x000000171012b211 */ /* 0x000fc800078810ff */
[----:B------:R-:W-:Y:S02]  /*0f00*/  @!P3 LEA.HI.X R19, R16, R25, R17, 0x2, P4 ;  /* 0x000000191013b211 */ /* 0x000fe400020f1411 */
[----:B------:R-:W-:Y:S01]  /*0f10*/  IADD3 R17, P5, PT, R8, 0xe, RZ ;  /* 0x0000000e08117810 */ /* 0x000fe20007fbe0ff */
[----:B------:R-:W-:Y:S01]  /*0f20*/  @!P3 FFMA R26, R7, R6, R26 ;  /* 0x00000006071ab223 */ /* 0x000fe2000000001a */
[----:B------:R-:W-:Y:S02]  /*0f30*/  @!P0 IMAD.MOV.U32 R16, RZ, RZ, R10 ;  /* 0x000000ffff108224 */ /* 0x000fe400078e000a */
[----:B------:R-:W-:Y:S02]  /*0f40*/  ISETP.GE.U32.AND P4, PT, R17, R14, PT ;  /* 0x0000000e1100720c */ /* 0x000fe40003f86070 */
[----:B------:R-:W-:Y:S01]  /*0f50*/  @!P0 MOV R17, RZ ;  /* 0x000000ff00118202 */ /* 0x000fe20000000f00 */
[----:B0-----:R-:W-:Y:S02]  /*0f60*/  @!P0 IMAD R29, R22, 0xb, RZ ;  /* 0x0000000b161d8824 */ /* 0x001fe400078e02ff */
[----:B---3--:R-:W-:Y:S01]  /*0f70*/  @!P3 FFMA R21, R5, R0, R26 ;  /* 0x000000000515b223 */ /* 0x008fe2000000001a */
[----:B------:R-:W-:Y:S01]  /*0f80*/  IADD3.X R26, PT, PT, RZ, RZ, RZ, P5, !PT ;  /* 0x000000ffff1a7210 */ /* 0x000fe20002ffe4ff */
[----:B------:R-:W-:-:S04]  /*0f90*/  @!P0 IMAD.WIDE.U32 R16, R27, 0xb, R16 ;  /* 0x0000000b1b108825 */ /* 0x000fc800078e0010 */
[-C--:B------:R-:W-:Y:S01]  /*0fa0*/  @!P0 FFMA R24, R9, R6.reuse, R24 ;  /* 0x0000000609188223 */ /* 0x080fe20000000018 */
[----:B------:R-:W-:Y:S01]  /*0fb0*/  @!P2 FFMA R20, R3, R6, RZ ;  /* 0x000000060314a223 */ /* 0x000fe200000000ff */
[----:B------:R0:W-:Y:S01]  /*0fc0*/  @!P3 STG.E desc[UR6][R18.64], R21 ;  /* 0x000000151200b986 */ /* 0x0001e2000c101906 */
[----:B------:R-:W-:Y:S01]  /*0fd0*/  ISETP.GE.AND.EX P3, PT, R26, R15, PT, P4 ;  /* 0x0000000f1a00720c */ /* 0x000fe20003f66340 */
[----:B------:R-:W-:Y:S02]  /*0fe0*/  @!P0 IMAD.IADD R17, R17, 0x1, R29 ;  /* 0x0000000111118824 */ /* 0x000fe400078e021d */
[----:B------:R-:W2:Y:S01]  /*0ff0*/  @!P1 LDG.E.CONSTANT R6, desc[UR6][R12.64+0x40] ;  /* 0x000040060c069981 */ /* 0x000ea2000c1e9900 */
[----:B------:R-:W-:-:S04]  /*1000*/  @!P0 LEA R28, P4, R16, R23, 0x2 ;  /* 0x00000017101c8211 */ /* 0x000fc800078810ff */
[----:B------:R-:W-:Y:S01]  /*1010*/  @!P0 LEA.HI.X R29, R16, R25, R17, 0x2, P4 ;  /* 0x00000019101d8211 */ /* 0x000fe200020f1411 */
[-C--:B------:R-:W-:Y:S01]  /*1020*/  @!P0 FFMA R16, R7, R0.reuse, R24 ;  /* 0x0000000007108223 */ /* 0x080fe20000000018 */
[-C--:B------:R-:W-:Y:S01]  /*1030*/  @!P2 FFMA R24, R9, R0.reuse, R20 ;  /* 0x000000000918a223 */ /* 0x080fe20000000014 */
[----:B0-----:R-:W-:Y:S01]  /*1040*/  @!P1 FFMA R18, R3, R0, RZ ;  /* 0x0000000003129223 */ /* 0x001fe200000000ff */
[----:B------:R-:W-:Y:S01]  /*1050*/  @!P2 IMAD.MOV.U32 R17, RZ, RZ, RZ ;  /* 0x000000ffff11a224 */ /* 0x000fe200078e00ff */
[----:B------:R-:W3:Y:S01]  /*1060*/  @!P3 LDG.E.CONSTANT R0, desc[UR6][R12.64+0x44] ;  /* 0x000044060c00b981 */ /* 0x000ee2000c1e9900 */
[----:B----4-:R-:W-:Y:S01]  /*1070*/  @!P0 FFMA R19, R5, R4, R16 ;  /* 0x0000000405138223 */ /* 0x010fe20000000010 */
[----:B------:R-:W-:Y:S01]  /*1080*/  @!P2 MOV R16, R10 ;  /* 0x0000000a0010a202 */ /* 0x000fe20000000f00 */
[----:B------:R-:W-:Y:S01]  /*1090*/  @!P2 IMAD R20, R22, 0xc, RZ ;  /* 0x0000000c1614a824 */ /* 0x000fe200078e02ff */
[----:B------:R-:W-:-:S03]  /*10a0*/  IADD3 R21, P4, PT, R8, 0xf, RZ ;  /* 0x0000000f08157810 */ /* 0x000fc60007f9e0ff */
[----:B------:R-:W-:Y:S01]  /*10b0*/  @!P2 IMAD.WIDE.U32 R16, R27, 0xc, R16 ;  /* 0x0000000c1b10a825 */ /* 0x000fe200078e0010 */
[----:B------:R5:W-:Y:S01]  /*10c0*/  @!P0 STG.E desc[UR6][R28.64], R19 ;  /* 0x000000131c008986 */ /* 0x000be2000c101906 */
[----:B------:R-:W-:Y:S02]  /*10d0*/  ISETP.GE.U32.AND P0, PT, R21, R14, PT ;  /* 0x0000000e1500720c */ /* 0x000fe40003f06070 */
[----:B------:R-:W-:Y:S01]  /*10e0*/  IADD3.X R26, PT, PT, RZ, RZ, RZ, P4, !PT ;  /* 0x000000ffff1a7210 */ /* 0x000fe200027fe4ff */
[----:B------:R-:W-:Y:S01]  /*10f0*/  @!P2 IMAD.IADD R17, R17, 0x1, R20 ;  /* 0x000000011111a824 */ /* 0x000fe200078e0214 */
[----:B------:R-:W-:Y:S01]  /*1100*/  @!P2 LEA R20, P4, R16, R23, 0x2 ;  /* 0x000000171014a211 */ /* 0x000fe200078810ff */
[----:B------:R-:W-:Y:S01]  /*1110*/  @!P2 FFMA R24, R7, R4, R24 ;  /* 0x000000040718a223 */ /* 0x000fe20000000018 */
[----:B------:R-:W-:Y:S02]  /*1120*/  ISETP.GE.AND.EX P0, PT, R26, R15, PT, P0 ;  /* 0x0000000f1a00720c */ /* 0x000fe40003f06300 */
[----:B------:R-:W-:-:S02]  /*1130*/  @!P2 LEA.HI.X R21, R16, R25, R17, 0x2, P4 ;  /* 0x000000191015a211 */ /* 0x000fc400020f1411 */
[----:B------:R-:W-:Y:S01]  /*1140*/  IADD3 R17, P5, PT, R8, 0x10, RZ ;  /* 0x0000001008117810 */ /* 0x000fe20007fbe0ff */
[----:B-----5:R-:W-:-:S03]  /*1150*/  @!P2 FFMA R29, R5, R2, R24 ;  /* 0x00000002051da223 */ /* 0x020fc60000000018 */
[----:B------:R-:W-:Y:S02]  /*1160*/  ISETP.GE.U32.AND P4, PT, R17, R14, PT ;  /* 0x0000000e1100720c */ /* 0x000fe40003f86070 */
[----:B------:R-:W-:Y:S01]  /*1170*/  IADD3.X R24, PT, PT, RZ, RZ, RZ, P5, !PT ;  /* 0x000000ffff187210 */ /* 0x000fe20002ffe4ff */
[----:B------:R0:W-:Y:S03]  /*1180*/  @!P2 STG.E desc[UR6][R20.64], R29 ;  /* 0x0000001d1400a986 */ /* 0x0001e6000c101906 */
[----:B------:R-:W-:Y:S01]  /*1190*/  ISETP.GE.AND.EX P2, PT, R24, R15, PT, P4 ;  /* 0x0000000f1800720c */ /* 0x000fe20003f46340 */
[-C--:B------:R-:W-:Y:S01]  /*11a0*/  @!P1 FFMA R28, R9, R4.reuse, R18 ;  /* 0x00000004091c9223 */ /* 0x080fe20000000012 */
[C---:B------:R-:W-:Y:S02]  /*11b0*/  @!P3 FFMA R26, R3.reuse, R4, RZ ;  /* 0x00000004031ab223 */ /* 0x040fe400000000ff */
[----:B------:R-:W4:Y:S01]  /*11c0*/  @!P0 LDG.E.CONSTANT R4, desc[UR6][R12.64+0x48] ;  /* 0x000048060c048981 */ /* 0x000f22000c1e9900 */
[-C--:B------:R-:W-:Y:S01]  /*11d0*/  @!P0 FFMA R24, R3, R2.reuse, RZ ;  /* 0x0000000203188223 */ /* 0x080fe200000000ff */
[-C--:B------:R-:W-:Y:S01]  /*11e0*/  @!P1 FFMA R28, R7, R2.reuse, R28 ;  /* 0x00000002071c9223 */ /* 0x080fe2000000001c */
[----:B------:R-:W-:-:S06]  /*11f0*/  @!P3 FFMA R26, R9, R2, R26 ;  /* 0x00000002091ab223 */ /* 0x000fcc000000001a */
[----:B------:R-:W5:Y:S01]  /*1200*/  @!P2 LDG.E.CONSTANT R2, desc[UR6][R12.64+0x4c] ;  /* 0x00004c060c02a981 */ /* 0x000f62000c1e9900 */
[----:B------:R-:W-:Y:S01]  /*1210*/  @!P1 MOV R17, RZ ;  /* 0x000000ff00119202 */ /* 0x000fe20000000f00 */
[----:B------:R-:W-:Y:S02]  /*1220*/  @!P1 IMAD.MOV.U32 R16, RZ, RZ, R10 ;  /* 0x000000ffff109224 */ /* 0x000fe400078e000a */
[----:B------:R-:W-:Y:S02]  /*1230*/  @!P1 IMAD R19, R22, 0xd, RZ ;  /* 0x0000000d16139824 */ /* 0x000fe400078e02ff */
[----:B------:R-:W-:-:S04]  /*1240*/  @!P1 IMAD.WIDE.U32 R16, R27, 0xd, R16 ;  /* 0x0000000d1b109825 */ /* 0x000fc800078e0010 */
[----:B------:R-:W-:Y:S01]  /*1250*/  @!P1 IMAD.IADD R17, R17, 0x1, R19 ;  /* 0x0000000111119824 */ /* 0x000fe200078e0213 */
[----:B------:R-:W-:-:S04]  /*1260*/  @!P1 LEA R18, P4, R16, R23, 0x2 ;  /* 0x0000001710129211 */ /* 0x000fc800078810ff */
[----:B------:R-:W-:Y:S02]  /*1270*/  @!P1 LEA.HI.X R19, R16, R25, R17, 0x2, P4 ;  /* 0x0000001910139211 */ /* 0x000fe400020f1411 */
[----:B------:R-:W-:-:S04]  /*1280*/  IADD3 R17, P5, PT, R8, 0x11, RZ ;  /* 0x0000001108117810 */ /* 0x000fc80007fbe0ff */
[----:B------:R-:W-:Y:S02]  /*1290*/  ISETP.GE.U32.AND P4, PT, R17, R14, PT ;  /* 0x0000000e1100720c */ /* 0x000fe40003f86070 */
[----:B0-----:R-:W-:Y:S01]  /*12a0*/  IADD3.X R20, PT, PT, RZ, RZ, RZ, P5, !PT ;  /* 0x000000ffff147210 */ /* 0x001fe20002ffe4ff */
[----:B------:R-:W-:Y:S01]  /*12b0*/  @!P3 IMAD.MOV.U32 R16, RZ, RZ, R10 ;  /* 0x000000ffff10b224 */ /* 0x000fe200078e000a */
[----:B------:R-:W-:Y:S02]  /*12c0*/  @!P3 MOV R17, RZ ;  /* 0x000000ff0011b202 */ /* 0x000fe40000000f00 */
[----:B------:R-:W-:Y:S01]  /*12d0*/  ISETP.GE.AND.EX P4, PT, R20, R15, PT, P4 ;  /* 0x0000000f1400720c */ /* 0x000fe20003f86340 */
[----:B------:R-:W-:Y:S02]  /*12e0*/  @!P3 IMAD R21, R22, 0xe, RZ ;  /* 0x0000000e1615b824 */ /* 0x000fe400078e02ff */
[----:B------:R-:W-:-:S04]  /*12f0*/  @!P3 IMAD.WIDE.U32 R16, R27, 0xe, R16 ;  /* 0x0000000e1b10b825 */ /* 0x000fc800078e0010 */
[----:B------:R-:W-:Y:S02]  /*1300*/  @!P3 IMAD.IADD R17, R17, 0x1, R21 ;  /* 0x000000011111b824 */ /* 0x000fe400078e0215 */
[-C--:B--2---:R-:W-:Y:S01]  /*1310*/  @!P1 FFMA R29, R5, R6.reuse, R28 ;  /* 0x00000006051d9223 */ /* 0x084fe2000000001c */
[-C--:B------:R-:W-:Y:S01]  /*1320*/  @!P2 FFMA R28, R3, R6.reuse, RZ ;  /* 0x00000006031ca223 */ /* 0x080fe200000000ff */
[----:B------:R-:W-:-:S03]  /*1330*/  @!P3 FFMA R26, R7, R6, R26 ;  /* 0x00000006071ab223 */ /* 0x000fc6000000001a */
[----:B------:R3:W-:Y:S01]  /*1340*/  @!P1 STG.E desc[UR6][R18.64], R29 ;  /* 0x0000001d12009986 */ /* 0x0007e2000c101906 */
[C---:B------:R-:W-:Y:S01]  /*1350*/  @!P3 LEA R20, P1, R16.reuse, R23, 0x2 ;  /* 0x000000171014b211 */ /* 0x040fe200078210ff */
[----:B------:R-:W-:Y:S02]  /*1360*/  @!P0 FFMA R24, R9, R6, R24 ;  /* 0x0000000609188223 */ /* 0x000fe40000000018 */
[----:B------:R-:W2:Y:S01]  /*1370*/  @!P4 LDG.E.CONSTANT R6, desc[UR6][R12.64+0x50] ;  /* 0x000050060c06c981 */ /* 0x000ea2000c1e9900 */
[----:B------:R-:W-:Y:S02]  /*1380*/  @!P3 LEA.HI.X R21, R16, R25, R17, 0x2, P1 ;  /* 0x000000191015b211 */ /* 0x000fe400008f1411 */
[----:B------:R-:W-:Y:S01]  /*1390*/  IADD3 R17, P5, PT, R8, 0x12, RZ ;  /* 0x0000001208117810 */ /* 0x000fe20007fbe0ff */
[----:B---3--:R-:W-:-:S03]  /*13a0*/  @!P3 FFMA R29, R5, R0, R26 ;  /* 0x00000000051db223 */ /* 0x008fc6000000001a */
[----:B------:R-:W-:Y:S02]  /*13b0*/  ISETP.GE.U32.AND P1, PT, R17, R14, PT ;  /* 0x0000000e1100720c */ /* 0x000fe40003f26070 */
[----:B------:R-:W-:Y:S01]  /*13c0*/  IADD3.X R16, PT, PT, RZ, RZ, RZ, P5, !PT ;  /* 0x000000ffff107210 */ /* 0x000fe20002ffe4ff */
[----:B------:R-:W-:Y:S01]  /*13d0*/  @!P0 IMAD.MOV.U32 R18, RZ, RZ, R10 ;  /* 0x000000ffff128224 */ /* 0x000fe200078e000a */
[----:B------:R-:W-:Y:S01]  /*13e0*/  @!P0 MOV R19, RZ ;  /* 0x000000ff00138202 */ /* 0x000fe20000000f00 */
[----:B------:R0:W-:Y:S01]  /*13f0*/  @!P3 STG.E desc[UR6][R20.64], R29 ;  /* 0x0000001d1400b986 */ /* 0x0001e2000c101906 */
[----:B------:R-:W-:Y:S01]  /*1400*/  ISETP.GE.AND.EX P3, PT, R16, R15, PT, P1 ;  /* 0x0000000f1000720c */ /* 0x000fe20003f66310 */
[----:B------:R-:W-:Y:S02]  /*1410*/  @!P0 IMAD R17, R22, 0xf, RZ ;  /* 0x0000000f16118824 */ /* 0x000fe400078e02ff */
[----:B------:R-:W-:-:S04]  /*1420*/  @!P0 IMAD.WIDE.U32 R18, R27, 0xf, R18 ;  /* 0x0000000f1b128825 */ /* 0x000fc800078e0012 */
[----:B------:R-:W-:Y:S01]  /*1430*/  @!P0 IMAD.IADD R17, R19, 0x1, R17 ;  /* 0x0000000113118824 */ /* 0x000fe200078e0211 */
[----:B------:R-:W-:Y:S02]  /*1440*/  @!P0 LEA R16, P1, R18, R23, 0x2 ;  /* 0x0000001712108211 */ /* 0x000fe400078210ff */
[----:B------:R-:W-:Y:S01]  /*1450*/  IADD3 R19, P5, PT, R8, 0x13, RZ ;  /* 0x0000001308137810 */ /* 0x000fe20007fbe0ff */
[-C--:B------:R-:W-:Y:S01]  /*1460*/  @!P2 FFMA R28, R9, R0.reuse, R28 ;  /* 0x00000000091ca223 */ /* 0x080fe2000000001c */
[----:B------:R-:W-:Y:S01]  /*1470*/  @!P0 LEA.HI.X R17, R18, R25, R17, 0x2, P1 ;  /* 0x0000001912118211 */ /* 0x000fe200008f1411 */
[-C--:B------:R-:W-:Y:S01]  /*1480*/  @!P4 FFMA R18, R3, R0.reuse, RZ ;  /* 0x000000000312c223 */ /* 0x080fe200000000ff */
[----:B------:R-:W-:Y:S01]  /*1490*/  @!P0 FFMA R24, R7, R0, R24 ;  /* 0x0000000007188223 */ /* 0x000fe20000000018 */
[----:B------:R-:W-:Y:S01]  /*14a0*/  ISETP.GE.U32.AND P1, PT, R19, R14, PT ;  /* 0x0000000e1300720c */ /* 0x000fe20003f26070 */
[----:B------:R-:W3:Y:S01]  /*14b0*/  @!P3 LDG.E.CONSTANT R0, desc[UR6][R12.64+0x54] ;  /* 0x000054060c00b981 */ /* 0x000ee2000c1e9900 */
[----:B0-----:R-:W-:Y:S01]  /*14c0*/  IADD3.X R20, PT, PT, RZ, RZ, RZ, P5, !PT ;  /* 0x000000ffff147210 */ /* 0x001fe20002ffe4ff */
[----:B----4-:R-:W-:-:S03]  /*14d0*/  @!P0 FFMA R19, R5, R4, R24 ;  /* 0x0000000405138223 */ /* 0x010fc60000000018 */
[----:B------:R-:W-:Y:S02]  /*14e0*/  ISETP.GE.AND.EX P1, PT, R20, R15, PT, P1 ;  /* 0x0000000f1400720c */ /* 0x000fe40003f26310 */
[----:B------:R-:W-:Y:S01]  /*14f0*/  @!P2 LEA R24, P5, R27, R10, 0x4 ;  /* 0x0000000a1b18a211 */ /* 0x000fe200078a20ff */
[----:B------:R0:W-:Y:S01]  /*1500*/  @!P0 STG.E desc[UR6][R16.64], R19 ;  /* 0x0000001310008986 */ /* 0x0001e2000c101906 */
[----:B------:R-:W-:Y:S02]  /*1510*/  @!P2 FFMA R26, R7, R4, R28 ;  /* 0x00000004071aa223 */ /* 0x000fe4000000001c */
[----:B------:R-:W-:Y:S02]  /*1520*/  @!P2 LEA.HI.X R21, R27, RZ, R22, 0x4, P5 ;  /* 0x000000ff1b15a211 */ /* 0x000fe400028f2416 */
[----:B------:R-:W-:Y:S02]  /*1530*/  @!P2 LEA R20, P0, R24, R23, 0x2 ;  /* 0x000000171814a211 */ /* 0x000fe400078010ff */
[----:B------:R-:W-:Y:S01]  /*1540*/  IADD3 R28, P5, PT, R8, 0x14, RZ ;  /* 0x00000014081c7810 */ /* 0x000fe20007fbe0ff */
[----:B-----5:R-:W-:Y:S01]  /*1550*/  @!P2 FFMA R29, R5, R2, R26 ;  /* 0x00000002051da223 */ /* 0x020fe2000000001a */
[----:B------:R-:W-:Y:S01]  /*1560*/  @!P2 LEA.HI.X R21, R24, R25, R21, 0x2, P0 ;  /* 0x000000191815a211 */ /* 0x000fe200000f1415 */
[-C--:B------:R-:W-:Y:S01]  /*1570*/  @!P4 FFMA R24, R9, R4.reuse, R18 ;  /* 0x000000040918c223 */ /* 0x080fe20000000012 */
[----:B------:R-:W-:Y:S01]  /*1580*/  @!P3 FFMA R26, R3, R4, RZ ;  /* 0x00000004031ab223 */ /* 0x000fe200000000ff */
[----:B------:R-:W-:Y:S01]  /*1590*/  IMAD.X R18, RZ, RZ, RZ, P5 ;  /* 0x000000ffff127224 */ /* 0x000fe200028e06ff */
[----:B------:R-:W4:Y:S01]  /*15a0*/  @!P1 LDG.E.CONSTANT R4, desc[UR6][R12.64+0x58] ;  /* 0x000058060c049981 */ /* 0x000f22000c1e9900 */
[----:B------:R-:W-:Y:S01]  /*15b0*/  ISETP.GE.U32.AND P0, PT, R28, R14, PT ;  /* 0x0000000e1c00720c */ /* 0x000fe20003f06070 */
[----:B0-----:R-:W-:Y:S01]  /*15c0*/  @!P4 IMAD.MOV.U32 R17, RZ, RZ, RZ ;  /* 0x000000ffff11c224 */ /* 0x001fe200078e00ff */
[----:B------:R-:W-:Y:S01]  /*15d0*/  @!P4 MOV R16, R10 ;  /* 0x0000000a0010c202 */ /* 0x000fe20000000f00 */
[----:B------:R0:W-:Y:S01]  /*15e0*/  @!P2 STG.E desc[UR6][R20.64], R29 ;  /* 0x0000001d1400a986 */ /* 0x0001e2000c101906 */
[----:B------:R-:W-:Y:S01]  /*15f0*/  ISETP.GE.AND.EX P2, PT, R18, R15, PT, P0 ;  /* 0x0000000f1200720c */ /* 0x000fe20003f46300 */
[----:B------:R-:W-:-:S02]  /*1600*/  @!P4 IMAD R19, R22, 0x11, RZ ;  /* 0x000000111613c824 */ /* 0x000fc400078e02ff */
[----:B------:R-:W-:-:S05]  /*1610*/  @!P4 IMAD.WIDE.U32 R16, R27, 0x11, R16 ;  /* 0x000000111b10c825 */ /* 0x000fca00078e0010 */
[----:B------:R-:W-:Y:S02]  /*1620*/  @!P4 IADD3 R17, PT, PT, R17, R19, RZ ;  /* 0x000000131111c210 */ /* 0x000fe40007ffe0ff */
[----:B------:R-:W-:Y:S01]  /*1630*/  @!P4 LEA R18, P0, R16, R23, 0x2 ;  /* 0x000000171012c211 */ /* 0x000fe200078010ff */
[----:B------:R-:W-:-:S03]  /*1640*/  @!P3 FFMA R26, R9, R2, R26 ;  /* 0x00000002091ab223 */ /* 0x000fc6000000001a */
[----:B------:R-:W-:Y:S01]  /*1650*/  @!P4 LEA.HI.X R19, R16, R25, R17, 0x2, P0 ;  /* 0x000000191013c211 */ /* 0x000fe200000f1411 */
[-C--:B------:R-:W-:Y:S01]  /*1660*/  @!P4 FFMA R16, R7, R2.reuse, R24 ;  /* 0x000000020710c223 */ /* 0x080fe20000000018 */
[----:B------:R-:W-:Y:S02]  /*1670*/  @!P1 FFMA R24, R3, R2, RZ ;  /* 0x0000000203189223 */ /* 0x000fe400000000ff */
[----:B------:R-:W5:Y:S01]  /*1680*/  @!P2 LDG.E.CONSTANT R2, desc[UR6][R12.64+0x5c] ;  /* 0x00005c060c02a981 */ /* 0x000f62000c1e9900 */
[----:B------:R-:W-:Y:S01]  /*1690*/  @!P3 MOV R17, RZ ;  /* 0x000000ff0011b202 */ /* 0x000fe20000000f00 */
[----:B0-----:R-:W-:Y:S02]  /*16a0*/  @!P3 IMAD R20, R22, 0x12, RZ ;  /* 0x000000121614b824 */ /* 0x001fe400078e02ff */
[----:B--2---:R-:W-:Y:S01]  /*16b0*/  @!P4 FFMA R29, R5, R6, R16 ;  /* 0x00000006051dc223 */ /* 0x004fe20000000010 */
[----:B------:R-:W-:-:S04]  /*16c0*/  @!P3 IMAD.MOV.U32 R16, RZ, RZ, R10 ;  /* 0x000000ffff10b224 */ /* 0x000fc800078e000a */
[----:B------:R3:W-:Y:S01]  /*16d0*/  @!P4 STG.E desc[UR6][R18.64], R29 ;  /* 0x0000001d1200c986 */ /* 0x0007e2000c101906 */
[----:B------:R-:W-:Y:S01]  /*16e0*/  IADD3 R21, P4, PT, R8, 0x15, RZ ;  /* 0x0000001508157810 */ /* 0x000fe20007f9e0ff */
[----:B------:R-:W-:-:S04]  /*16f0*/  @!P3 IMAD.WIDE.U32 R16, R27, 0x12, R16 ;  /* 0x000000121b10b825 */ /* 0x000fc800078e0010 */
[----:B------:R-:W-:Y:S01]  /*1700*/  IMAD.X R28, RZ, RZ, RZ, P4 ;  /* 0x000000ffff1c7224 */ /* 0x000fe200020e06ff */
[----:B------:R-:W-:Y:S02]  /*1710*/  @!P3 IADD3 R17, PT, PT, R17, R20, RZ ;  /* 0x000000141111b210 */ /* 0x000fe40007ffe0ff */
[C---:B------:R-:W-:Y:S02]  /*1720*/  @!P3 LEA R20, P4, R16.reuse, R23, 0x2 ;  /* 0x000000171014b211 */ /* 0x040fe400078810ff */
[----:B------:R-:W-:Y:S02]  /*1730*/  ISETP.GE.U32.AND P0, PT, R21, R14, PT ;  /* 0x0000000e1500720c */ /* 0x000fe40003f06070 */
[----:B------:R-:W-:Y:S02]  /*1740*/  @!P3 LEA.HI.X R21, R16, R25, R17, 0x2, P4 ;  /* 0x000000191015b211 */ /* 0x000fe400020f1411 */
[----:B------:R-:W-:Y:S01]  /*1750*/  IADD3 R17, P5, PT, R8, 0x16, RZ ;  /* 0x0000001608117810 */ /* 0x000fe20007fbe0ff */
[----:B------:R-:W-:Y:S01]  /*1760*/  @!P3 FFMA R26, R7, R6, R26 ;  /* 0x00000006071ab223 */ /* 0x000fe2000000001a */
[----:B------:R-:W-:-:S02]  /*1770*/  @!P1 IMAD.MOV.U32 R16, RZ, RZ, R10 ;  /* 0x000000ffff109224 */ /* 0x000fc400078e000a */
[----:B------:R-:W-:Y:S02]  /*1780*/  ISETP.GE.U32.AND P4, PT, R17, R14, PT ;  /* 0x0000000e1100720c */ /* 0x000fe40003f86070 */
[----:B------:R-:W-:Y:S02]  /*1790*/  @!P1 MOV R17, RZ ;  /* 0x000000ff00119202 */ /* 0x000fe40000000f00 */
[-C--:B------:R-:W-:Y:S01]  /*17a0*/  ISETP.GE.AND.EX P0, PT, R28, R15.reuse, PT, P0 ;  /* 0x0000000f1c00720c */ /* 0x080fe20003f06300 */
[----:B---3--:R-:W-:Y:S01]  /*17b0*/  @!P3 FFMA R29, R5, R0, R26 ;  /* 0x00000000051db223 */ /* 0x008fe2000000001a */
[----:B------:R-:W-:Y:S01]  /*17c0*/  IADD3.X R18, PT, PT, RZ, RZ, RZ, P5, !PT ;  /* 0x000000ffff127210 */ /* 0x000fe20002ffe4ff */
[----:B------:R-:W-:Y:S02]  /*17d0*/  @!P1 IMAD R19, R22, 0x13, RZ ;  /* 0x0000001316139824 */ /* 0x000fe400078e02ff */
[----:B------:R-:W-:Y:S01]  /*17e0*/  @!P1 IMAD.WIDE.U32 R16, R27, 0x13, R16 ;  /* 0x000000131b109825 */ /* 0x000fe200078e0010 */
[----:B------:R4:W-:Y:S01]  /*17f0*/  @!P3 STG.E desc[UR6][R20.64], R29 ;  /* 0x0000001d1400b986 */ /* 0x0009e2000c101906 */
[----:B------:R-:W-:-:S02]  /*1800*/  ISETP.GE.AND.EX P3, PT, R18, R15, PT, P4 ;  /* 0x0000000f1200720c */ /* 0x000fc40003f66340 */
[-C--:B------:R-:W-:Y:S01]  /*1810*/  @!P1 FFMA R24, R9, R6.reuse, R24 ;  /* 0x0000000609189223 */ /* 0x080fe20000000018 */
[----:B------:R-:W-:Y:S02]  /*1820*/  @!P1 IADD3 R17, PT, PT, R17, R19, RZ ;  /* 0x0000001311119210 */ /* 0x000fe40007ffe0ff */
[C---:B------:R-:W-:Y:S01]  /*1830*/  @!P1 LEA R18, P4, R16.reuse, R23, 0x2 ;  /* 0x0000001710129211 */ /* 0x040fe200078810ff */
[----:B------:R-:W-:Y:S02]  /*1840*/  @!P2 FFMA R26, R3, R6, RZ ;  /* 0x00000006031aa223 */ /* 0x000fe400000000ff */
[----:B------:R-:W2:Y:S01]  /*1850*/  @!P0 LDG.E.CONSTANT R6, desc[UR6][R12.64+0x60] ;  /* 0x000060060c068981 */ /* 0x000ea2000c1e9900 */
[----:B------:R-:W-:Y:S01]  /*1860*/  @!P1 LEA.HI.X R19, R16, R25, R17, 0x2, P4 ;  /* 0x0000001910139211 */ /* 0x000fe200020f1411 */
[-C--:B------:R-:W-:Y:S01]  /*1870*/  @!P1 FFMA R16, R7, R0.reuse, R24 ;  /* 0x0000000007109223 */ /* 0x080fe20000000018 */
[-C--:B------:R-:W-:Y:S01]  /*1880*/  @!P2 FFMA R26, R9, R0.reuse, R26 ;  /* 0x00000000091aa223 */ /* 0x080fe2000000001a */
[----:B------:R-:W-:Y:S01]  /*1890*/  @!P0 FFMA R24, R3, R0, RZ ;  /* 0x0000000003188223 */ /* 0x000fe200000000ff */
[----:B------:R-:W-:Y:S01]  /*18a0*/  @!P2 MOV R17, RZ ;  /* 0x000000ff0011a202 */ /* 0x000fe20000000f00 */
[----:B------:R-:W3:Y:S01]  /*18b0*/  @!P3 LDG.E.CONSTANT R0, desc[UR6][R12.64+0x64] ;  /* 0x000064060c00b981 */ /* 0x000ee2000c1e9900 */
[----:B----4-:R-:W-:Y:S01]  /*18c0*/  @!P1 FFMA R29, R5, R4, R16 ;  /* 0x00000004051d9223 */ /* 0x010fe20000000010 */
[----:B------:R-:W-:-:S02]  /*18d0*/  @!P2 IMAD.MOV.U32 R16, RZ, RZ, R10 ;  /* 0x000000ffff10a224 */ /* 0x000fc400078e000a */
[----:B------:R-:W-:Y:S02]  /*18e0*/  @!P2 IMAD R20, R22, 0x14, RZ ;  /* 0x000000141614a824 */ /* 0x000fe400078e02ff */
[----:B------:R-:W-:Y:S01]  /*18f0*/  @!P2 IMAD.WIDE.U32 R16, R27, 0x14, R16 ;  /* 0x000000141b10a825 */ /* 0x000fe200078e0010 */
[----:B------:R-:W-:Y:S01]  /*1900*/  IADD3 R21, P6, PT, R8, 0x17, RZ ;  /* 0x0000001708157810 */ /* 0x000fe20007fde0ff */
[----:B------:R5:W-:Y:S03]  /*1910*/  @!P1 STG.E desc[UR6][R18.64], R29 ;  /* 0x0000001d12009986 */ /* 0x000be6000c101906 */
[----:B------:R-:W-:Y:S02]  /*1920*/  @!P2 IADD3 R17, PT, PT, R17, R20, RZ ;  /* 0x000000141111a210 */ /* 0x000fe40007ffe0ff */
[----:B------:R-:W-:Y:S01]  /*1930*/  @!P2 LEA R20, P4, R16, R23, 0x2 ;  /* 0x000000171014a211 */ /* 0x000fe200078810ff */
[----:B------:R-:W-:Y:S01]  /*1940*/  @!P2 FFMA R26, R7, R4, R26 ;  /* 0x00000004071aa223 */ /* 0x000fe2000000001a */
[----:B------:R-:W-:-:S02]  /*1950*/  ISETP.GE.U32.AND P1, PT, R21, R14, PT ;  /* 0x0000000e1500720c */ /* 0x000fc40003f26070 */
[----:B------:R-:W-:Y:S01]  /*1960*/  @!P2 LEA.HI.X R21, R16, R25, R17, 0x2, P4 ;  /* 0x000000191015a211 */ /* 0x000fe200020f1411 */
[----:B------:R-:W-:Y:S01]  /*1970*/  IMAD.X R16, RZ, RZ, RZ, P6 ;  /* 0x000000ffff107224 */ /* 0x000fe200030e06ff */
[----:B------:R-:W-:Y:S01]  /*1980*/  IADD3 R17, P5, PT, R8, 0x18, RZ ;  /* 0x0000001808117810 */ /* 0x000fe20007fbe0ff */
[----:B-----5:R-:W-:-:S03]  /*1990*/  @!P2 FFMA R29, R5, R2, R26 ;  /* 0x00000002051da223 */ /* 0x020fc6000000001a */
[----:B------:R-:W-:Y:S02]  /*19a0*/  ISETP.GE.U32.AND P4, PT, R17, R14, PT ;  /* 0x0000000e1100720c */ /* 0x000fe40003f86070 */
[-C--:B------:R-:W-:Y:S02]  /*19b0*/  ISETP.GE.AND.EX P1, PT, R16, R15.reuse, PT, P1 ;  /* 0x0000000f1000720c */ /* 0x080fe40003f26310 */
[----:B------:R-:W-:Y:S01]  /*19c0*/  IADD3.X R18, PT, PT, RZ, RZ, RZ, P5, !PT ;  /* 0x000000ffff127210 */ /* 0x000fe20002ffe4ff */
[----:B------:R0:W-:Y:S03]  /*19d0*/  @!P2 STG.E desc[UR6][R20.64], R29 ;  /* 0x0000001d1400a986 */ /* 0x0001e6000c101906 */
[----:B------:R-:W-:Y:S01]  /*19e0*/  ISETP.GE.AND.EX P2, PT, R18, R15, PT, P4 ;  /* 0x0000000f1200720c */ /* 0x000fe20003f46340 */
[-C--:B------:R-:W-:Y:S01]  /*19f0*/  @!P3 FFMA R28, R3, R4.reuse, RZ ;  /* 0x00000004031cb223 */ /* 0x080fe200000000ff */
[----:B------:R-:W-:-:S05]  /*1a00*/  @!P0 FFMA R26, R9, R4, R24 ;  /* 0x00000004091a8223 */ /* 0x000fca0000000018 */
[----:B------:R-:W4:Y:S01]  /*1a10*/  @!P1 LDG.E.CONSTANT R4, desc[UR6][R12.64+0x68] ;  /* 0x000068060c049981 */ /* 0x000f22000c1e9900 */
[-C--:B------:R-:W-:Y:S01]  /*1a20*/  @!P1 FFMA R24, R3, R2.reuse, RZ ;  /* 0x0000000203189223 */ /* 0x080fe200000000ff */
[-C--:B0-----:R-:W-:Y:S01]  /*1a30*/  @!P3 FFMA R20, R9, R2.reuse, R28 ;  /* 0x000000020914b223 */ /* 0x081fe2000000001c */
[----:B------:R-:W-:-:S03]  /*1a40*/  @!P0 FFMA R26, R7, R2, R26 ;  /* 0x00000002071a8223 */ /* 0x000fc6000000001a */
[----:B------:R-:W5:Y:S01]  /*1a50*/  @!P2 LDG.E.CONSTANT R2, desc[UR6][R12.64+0x6c] ;  /* 0x00006c060c02a981 */ /* 0x000f62000c1e9900 */
[----:B------:R-:W-:Y:S01]  /*1a60*/  @!P0 MOV R16, R10 ;  /* 0x0000000a00108202 */ /* 0x000fe20000000f00 */
[----:B------:R-:W-:Y:S02]  /*1a70*/  @!P0 IMAD.MOV.U32 R17, RZ, RZ, RZ ;  /* 0x000000ffff118224 */ /* 0x000fe400078e00ff */
[----:B------:R-:W-:Y:S02]  /*1a80*/  @!P0 IMAD R19, R22, 0x15, RZ ;  /* 0x0000001516138824 */ /* 0x000fe400078e02ff */
[----:B------:R-:W-:-:S05]  /*1a90*/  @!P0 IMAD.WIDE.U32 R16, R27, 0x15, R16 ;  /* 0x000000151b108825 */ /* 0x000fca00078e0010 */
[----:B------:R-:W-:Y:S02]  /*1aa0*/  @!P0 IADD3 R17, PT, PT, R17, R19, RZ ;  /* 0x0000001311118210 */ /* 0x000fe40007ffe0ff */
[----:B------:R-:W-:-:S04]  /*1ab0*/  @!P0 LEA R18, P4, R16, R23, 0x2 ;  /* 0x0000001710128211 */ /* 0x000fc800078810ff */
[----:B------:R-:W-:Y:S01]  /*1ac0*/  @!P0 LEA.HI.X R19, R16, R25, R17, 0x2, P4 ;  /* 0x0000001910138211 */ /* 0x000fe200020f1411 */
[----:B------:R-:W-:Y:S01]  /*1ad0*/  @!P3 IMAD.MOV.U32 R17, RZ, RZ, RZ ;  /* 0x000000ffff11b224 */ /* 0x000fe200078e00ff */
[----:B------:R-:W-:Y:S01]  /*1ae0*/  @!P3 MOV R16, R10 ;  /* 0x0000000a0010b202 */ /* 0x000fe20000000f00 */
[----:B------:R-:W-:-:S04]  /*1af0*/  @!P3 IMAD R29, R22, 0x16, RZ ;  /* 0x00000016161db824 */ /* 0x000fc800078e02ff */
[----:B------:R-:W-:-:S05]  /*1b00*/  @!P3 IMAD.WIDE.U32 R16, R27, 0x16, R16 ;  /* 0x000000161b10b825 */ /* 0x000fca00078e0010 */
[----:B------:R-:W-:Y:S01]  /*1b10*/  @!P3 IADD3 R17, PT, PT, R17, R29, RZ ;  /* 0x0000001d1111b210 */ /* 0x000fe20007ffe0ff */
[-C--:B--2---:R-:W-:Y:S01]  /*1b20*/  @!P0 FFMA R21, R5, R6.reuse, R26 ;  /* 0x0000000605158223 */ /* 0x084fe2000000001a */
[----:B------:R-:W-:-:S04]  /*1b30*/  @!P3 FFMA R20, R7, R6, R20 ;  /* 0x000000060714b223 */ /* 0x000fc80000000014 */
[----:B------:R0:W-:Y:S01]  /*1b40*/  @!P0 STG.E desc[UR6][R18.64], R21 ;  /* 0x0000001512008986 */ /* 0x0001e2000c101906 */
[----:B---3--:R-:W-:Y:S01]  /*1b50*/  @!P3 FFMA R26, R5, R0, R20 ;  /* 0x00000000051ab223 */ /* 0x008fe20000000014 */
[C---:B------:R-:W-:Y:S02]  /*1b60*/  @!P3 LEA R28, P0, R16.reuse, R23, 0x2 ;  /* 0x00000017101cb211 */ /* 0x040fe400078010ff */
[-C--:B------:R-:W-:Y:S02]  /*1b70*/  @!P1 MOV R20, R10.reuse ;  /* 0x0000000a00149202 */ /* 0x080fe40000000f00 */
[----:B------:R-:W-:Y:S01]  /*1b80*/  @!P3 LEA.HI.X R29, R16, R25, R17, 0x2, P0 ;  /* 0x00000019101db211 */ /* 0x000fe200000f1411 */
[----:B------:R-:W-:Y:S02]  /*1b90*/  @!P1 IMAD R17, R22, 0x17, RZ ;  /* 0x0000001716119824 */ /* 0x000fe400078e02ff */
[----:B0-----:R-:W-:Y:S01]  /*1ba0*/  @!P1 IMAD.MOV.U32 R21, RZ, RZ, RZ ;  /* 0x000000ffff159224 */ /* 0x001fe200078e00ff */
[----:B------:R-:W-:-:S02]  /*1bb0*/  @!P2 MOV R18, R10 ;  /* 0x0000000a0012a202 */ /* 0x000fc40000000f00 */
[----:B------:R-:W-:Y:S01]  /*1bc0*/  @!P2 MOV R19, RZ ;  /* 0x000000ff0013a202 */ /* 0x000fe20000000f00 */
[----:B------:R-:W-:-:S04]  /*1bd0*/  @!P1 IMAD.WIDE.U32 R20, R27, 0x17, R20 ;  /* 0x000000171b149825 */ /* 0x000fc800078e0014 */
[----:B------:R-:W-:Y:S01]  /*1be0*/  @!P1 IMAD.IADD R17, R21, 0x1, R17 ;  /* 0x0000000115119824 */ /* 0x000fe200078e0211 */
[----:B------:R-:W-:Y:S01]  /*1bf0*/  @!P1 LEA R16, P0, R20, R23, 0x2 ;  /* 0x0000001714109211 */ /* 0x000fe200078010ff */
[----:B------:R-:W-:-:S04]  /*1c00*/  @!P2 IMAD.WIDE.U32 R18, R27, 0x18, R18 ;  /* 0x000000181b12a825 */ /* 0x000fc800078e0012 */
[----:B------:R-:W-:Y:S01]  /*1c10*/  @!P2 IMAD R21, R22, 0x18, RZ ;  /* 0x000000181615a824 */ /* 0x000fe200078e02ff */
[----:B------:R-:W-:Y:S01]  /*1c20*/  @!P1 LEA.HI.X R17, R20, R25, R17, 0x2, P0 ;  /* 0x0000001914119211 */ /* 0x000fe200000f1411 */
[----:B------:R0:W-:Y:S01]  /*1c30*/  @!P3 STG.E desc[UR6][R28.64], R26 ;  /* 0x0000001a1c00b986 */ /* 0x0001e2000c101906 */
[----:B------:R-:W-:Y:S02]  /*1c40*/  @!P2 LEA R20, P0, R18, R23, 0x2 ;  /* 0x000000171214a211 */ /* 0x000fe400078010ff */
[----:B------:R-:W-:-:S04]  /*1c50*/  @!P2 IADD3 R19, PT, PT, R19, R21, RZ ;  /* 0x000000151313a210 */ /* 0x000fc80007ffe0ff */
[----:B------:R-:W-:Y:S02]  /*1c60*/  @!P2 LEA.HI.X R21, R18, R25, R19, 0x2, P0 ;  /* 0x000000191215a211 */ /* 0x000fe400000f1413 */
[C---:B0-----:R-:W-:Y:S02]  /*1c70*/  IADD3 R29, P3, PT, R8.reuse, 0x19, RZ ;  /* 0x00000019081d7810 */ /* 0x041fe40007f7e0ff */
[----:B------:R-:W-:Y:S02]  /*1c80*/  IADD3 R19, P4, PT, R8, 0x1a, RZ ;  /* 0x0000001a08137810 */ /* 0x000fe40007f9e0ff */
[----:B------:R-:W-:Y:S02]  /*1c90*/  ISETP.GE.U32.AND P0, PT, R29, R14, PT ;  /* 0x0000000e1d00720c */ /* 0x000fe40003f06070 */
[----:B------:R-:W-:Y:S01]  /*1ca0*/  IADD3.X R18, PT, PT, RZ, RZ, RZ, P3, !PT ;  /* 0x000000ffff127210 */ /* 0x000fe20001ffe4ff */
[----:B------:R-:W-:Y:S01]  /*1cb0*/  @!P2 FFMA R26, R3, R6, RZ ;  /* 0x00000006031aa223 */ /* 0x000fe200000000ff */
[----:B------:R-:W-:-:S02]  /*1cc0*/  ISETP.GE.U32.AND P3, PT, R19, R14, PT ;  /* 0x0000000e1300720c */ /* 0x000fc40003f66070 */
[-C--:B------:R-:W-:Y:S01]  /*1cd0*/  ISETP.GE.AND.EX P0, PT, R18, R15.reuse, PT, P0 ;  /* 0x0000000f1200720c */ /* 0x080fe20003f06300 */
[----:B------:R-:W-:Y:S02]  /*1ce0*/  IMAD.X R18, RZ, RZ, RZ, P4 ;  /* 0x000000ffff127224 */ /* 0x000fe400020e06ff */
[C---:B------:R-:W-:Y:S01]  /*1cf0*/  @!P1 FFMA R24, R9.reuse, R6, R24 ;  /* 0x0000000609189223 */ /* 0x040fe20000000018 */
[-C--:B------:R-:W-:Y:S02]  /*1d00*/  @!P2 FFMA R28, R9, R0.reuse, R26 ;  /* 0x00000000091ca223 */ /* 0x080fe4000000001a */
[----:B------:R-:W-:Y:S01]  /*1d10*/  ISETP.GE.AND.EX P3, PT, R18, R15, PT, P3 ;  /* 0x0000000f1200720c */ /* 0x000fe20003f66330 */
[C---:B------:R-:W-:Y:S01]  /*1d20*/  @!P1 FFMA R24, R7.reuse, R0, R24 ;  /* 0x0000000007189223 */ /* 0x040fe20000000018 */
[----:B----4-:R-:W-:-:S03]  /*1d30*/  @!P2 FFMA R19, R7, R4, R28 ;  /* 0x000000040713a223 */ /* 0x010fc6000000001c */
[C---:B------:R-:W-:Y:S01]  /*1d40*/  @!P1 FFMA R26, R5.reuse, R4, R24 ;  /* 0x00000004051a9223 */ /* 0x040fe20000000018 */
[----:B-----5:R-:W-:Y:S01]  /*1d50*/  @!P2 FFMA R24, R5, R2, R19 ;  /* 0x000000020518a223 */ /* 0x020fe20000000013 */
[----:B------:R-:W-:Y:S01]  /*1d60*/  @!P0 MOV R18, R10 ;  /* 0x0000000a00128202 */ /* 0x000fe20000000f00 */
[C---:B------:R-:W-:Y:S01]  /*1d70*/  @!P0 IMAD R29, R22.reuse, 0x19, RZ ;  /* 0x00000019161d8824 */ /* 0x040fe200078e02ff */
[----:B------:R-:W-:Y:S01]  /*1d80*/  @!P0 MOV R19, RZ ;  /* 0x000000ff00138202 */ /* 0x000fe20000000f00 */
[----:B------:R0:W-:Y:S02]  /*1d90*/  @!P1 STG.E desc[UR6][R16.64], R26 ;  /* 0x0000001a10009986 */ /* 0x0001e4000c101906 */
[----:B------:R-:W-:Y:S02]  /*1da0*/  @!P0 IMAD.WIDE.U32 R18, R27, 0x19, R18 ;  /* 0x000000191b128825 */ /* 0x000fe400078e0012 */
[----:B------:R-:W2:Y:S01]  /*1db0*/  @!P0 LDG.E.CONSTANT R6, desc[UR6][R12.64+0x70] ;  /* 0x000070060c068981 */ /* 0x000ea2000c1e9900 */
[----:B0-----:R-:W-:Y:S01]  /*1dc0*/  @!P3 MOV R17, RZ ;  /* 0x000000ff0011b202 */ /* 0x001fe20000000f00 */
[----:B------:R-:W-:Y:S01]  /*1dd0*/  @!P3 IMAD.MOV.U32 R16, RZ, RZ, R10 ;  /* 0x000000ffff10b224 */ /* 0x000fe200078e000a */
[----:B------:R-:W-:Y:S01]  /*1de0*/  @!P0 IADD3 R29, PT, PT, R19, R29, RZ ;  /* 0x0000001d131d8210 */ /* 0x000fe20007ffe0ff */
[----:B------:R-:W-:Y:S01]  /*1df0*/  @!P3 IMAD R19, R22, 0x1a, RZ ;  /* 0x0000001a1613b824 */ /* 0x000fe200078e02ff */
[C---:B------:R-:W-:Y:S01]  /*1e00*/  @!P0 LEA R28, P1, R18.reuse, R23, 0x2 ;  /* 0x00000017121c8211 */ /* 0x040fe200078210ff */
[----:B------:R-:W-:Y:S01]  /*1e10*/  @!P3 IMAD.WIDE.U32 R16, R27, 0x1a, R16 ;  /* 0x0000001a1b10b825 */ /* 0x000fe200078e0010 */
[----:B------:R0:W-:Y:S02]  /*1e20*/  @!P2 STG.E desc[UR6][R20.64], R24 ;  /* 0x000000181400a986 */ /* 0x0001e4000c101906 */
[----:B------:R-:W-:Y:S01]  /*1e30*/  @!P0 LEA.HI.X R29, R18, R25, R29, 0x2, P1 ;  /* 0x00000019121d8211 */ /* 0x000fe200008f141d */
[----:B------:R-:W-:Y:S01]  /*1e40*/  @!P3 IMAD.IADD R17, R17, 0x1, R19 ;  /* 0x000000011111b824 */ /* 0x000fe200078e0213 */
[----:B------:R-:W-:Y:S01]  /*1e50*/  @!P3 LEA R18, P1, R16, R23, 0x2 ;  /* 0x000000171012b211 */ /* 0x000fe200078210ff */
[----:B0-----:R-:W-:-:S02]  /*1e60*/  @!P0 FFMA R24, R3, R0, RZ ;  /* 0x0000000003188223 */ /* 0x001fc400000000ff */
[----:B------:R-:W3:Y:S01]  /*1e70*/  @!P3 LDG.E.CONSTANT R0, desc[UR6][R12.64+0x74] ;  /* 0x000074060c00b981 */ /* 0x000ee2000c1e9900 */
[----:B------:R-:W-:Y:S02]  /*1e80*/  @!P3 LEA.HI.X R19, R16, R25, R17, 0x2, P1 ;  /* 0x000000191013b211 */ /* 0x000fe400008f1411 */
[----:B------:R-:W-:-:S04]  /*1e90*/  IADD3 R17, P1, PT, R8, 0x1b, RZ ;  /* 0x0000001b08117810 */ /* 0x000fc80007f3e0ff */
[----:B------:R-:W-:Y:S02]  /*1ea0*/  ISETP.GE.U32.AND P2, PT, R17, R14, PT ;  /* 0x0000000e1100720c */ /* 0x000fe40003f46070 */
[----:B------:R-:W-:-:S04]  /*1eb0*/  IADD3.X R16, PT, PT, RZ, RZ, RZ, P1, !PT ;  /* 0x000000ffff107210 */ /* 0x000fc80000ffe4ff */
[----:B------:R-:W-:Y:S01]  /*1ec0*/  ISETP.GE.AND.EX P2, PT, R16, R15, PT, P2 ;  /* 0x0000000f1000720c */ /* 0x000fe20003f46320 */
[-C--:B------:R-:W-:Y:S01]  /*1ed0*/  @!P0 FFMA R24, R9, R4.reuse, R24 ;  /* 0x0000000409188223 */ /* 0x080fe20000000018 */
[----:B------:R-:W-:-:S11]  /*1ee0*/  @!P3 FFMA R20, R3, R4, RZ ;  /* 0x000000040314b223 */ /* 0x000fd600000000ff */
[----:B------:R-:W4:Y:S01]  /*1ef0*/  @!P2 LDG.E.CONSTANT R4, desc[UR6][R12.64+0x78] ;  /* 0x000078060c04a981 */ /* 0x000f22000c1e9900 */
[----:B------:R-:W-:Y:S01]  /*1f00*/  IADD3 R17, P4, PT, R8, 0x1c, RZ ;  /* 0x0000001c08117810 */ /* 0x000fe20007f9e0ff */
[----:B------:R-:W-:-:S03]  /*1f10*/  @!P0 FFMA R24, R7, R2, R24 ;  /* 0x0000000207188223 */ /* 0x000fc60000000018 */
[----:B------:R-:W-:Y:S02]  /*1f20*/  ISETP.GE.U32.AND P1, PT, R17, R14, PT ;  /* 0x0000000e1100720c */ /* 0x000fe40003f26070 */
[----:B------:R-:W-:Y:S01]  /*1f30*/  IADD3.X R16, PT, PT, RZ, RZ, RZ, P4, !PT ;  /* 0x000000ffff107210 */ /* 0x000fe200027fe4ff */
[----:B------:R-:W-:-:S03]  /*1f40*/  @!P3 FFMA R20, R9, R2, R20 ;  /* 0x000000020914b223 */ /* 0x000fc60000000014 */
[----:B------:R-:W-:Y:S01]  /*1f50*/  ISETP.GE.AND.EX P1, PT, R16, R15, PT, P1 ;  /* 0x0000000f1000720c */ /* 0x000fe20003f26310 */
[----:B------:R-:W-:Y:S02]  /*1f60*/  @!P2 IMAD.MOV.U32 R16, RZ, RZ, R10 ;  /* 0x000000ffff10a224 */ /* 0x000fe400078e000a */
[----:B------:R-:W-:Y:S02]  /*1f70*/  @!P2 IMAD R21, R22, 0x1b, RZ ;  /* 0x0000001b1615a824 */ /* 0x000fe400078e02ff */
[-C--:B--2---:R-:W-:Y:S01]  /*1f80*/  @!P0 FFMA R26, R5, R6.reuse, R24 ;  /* 0x00000006051a8223 */ /* 0x084fe20000000018 */
[----:B------:R-:W-:-:S04]  /*1f90*/  @!P3 FFMA R17, R7, R6, R20 ;  /* 0x000000060711b223 */ /* 0x000fc80000000014 */
[----:B------:R3:W-:Y:S03]  /*1fa0*/  @!P0 STG.E desc[UR6][R28.64], R26 ;  /* 0x0000001a1c008986 */ /* 0x0007e6000c101906 */
[----:B------:R-:W-:Y:S02]  /*1fb0*/  @!P1 IMAD R24, R22, 0x1c, RZ ;  /* 0x0000001c16189824 */ /* 0x000fe400078e02ff */
[----:B---3--:R-:W-:Y:S01]  /*1fc0*/  @!P3 FFMA R29, R5, R0, R17 ;  /* 0x00000000051db223 */ /* 0x008fe20000000011 */
[----:B------:R-:W-:-:S04]  /*1fd0*/  @!P2 MOV R17, RZ ;  /* 0x000000ff0011a202 */ /* 0x000fc80000000f00 */
[----:B------:R0:W-:Y:S01]  /*1fe0*/  @!P3 STG.E desc[UR6][R18.64], R29 ;  /* 0x0000001d1200b986 */ /* 0x0001e2000c101906 */
[----:B------:R-:W-:-:S04]  /*1ff0*/  @!P2 IMAD.WIDE.U32 R16, R27, 0x1b, R16 ;  /* 0x0000001b1b10a825 */ /* 0x000fc800078e0010 */
[----:B------:R-:W-:Y:S02]  /*2000*/  @!P2 FFMA R26, R3, R2, RZ ;  /* 0x00000002031aa223 */ /* 0x000fe400000000ff */
[----:B------:R-:W2:Y:S01]  /*2010*/  @!P1 LDG.E.CONSTANT R2, desc[UR6][R12.64+0x7c] ;  /* 0x00007c060c029981 */ /* 0x000ea2000c1e9900 */
[----:B------:R-:W-:Y:S02]  /*2020*/  @!P2 IADD3 R21, PT, PT, R17, R21, RZ ;  /* 0x000000151115a210 */ /* 0x000fe40007ffe0ff */
[----:B0-----:R-:W-:Y:S01]  /*2030*/  @!P1 MOV R18, R10 ;  /* 0x0000000a00129202 */ /* 0x001fe20000000f00 */
[----:B------:R-:W-:Y:S01]  /*2040*/  @!P1 IMAD.MOV.U32 R19, RZ, RZ, RZ ;  /* 0x000000ffff139224 */ /* 0x000fe200078e00ff */
[----:B------:R-:W-:-:S03]  /*2050*/  @!P2 LEA R20, P0, R16, R23, 0x2 ;  /* 0x000000171014a211 */ /* 0x000fc600078010ff */
[----:B------:R-:W-:Y:S01]  /*2060*/  @!P1 IMAD.WIDE.U32 R18, R27, 0x1c, R18 ;  /* 0x0000001c1b129825 */ /* 0x000fe200078e0012 */
[----:B------:R-:W-:-:S03]  /*2070*/  @!P2 LEA.HI.X R21, R16, R25, R21, 0x2, P0 ;  /* 0x000000191015a211 */ /* 0x000fc600000f1415 */
[----:B------:R-:W-:Y:S01]  /*2080*/  @!P2 FFMA R26, R9, R6, R26 ;  /* 0x00000006091aa223 */ /* 0x000fe2000000001a */
[----:B------:R-:W-:Y:S02]  /*2090*/  @!P1 IADD3 R17, PT, PT, R19, R24, RZ ;  /* 0x0000001813119210 */ /* 0x000fe40007ffe0ff */
[----:B------:R-:W-:Y:S02]  /*20a0*/  @!P1 LEA R16, P0, R18, R23, 0x2 ;  /* 0x0000001712109211 */ /* 0x000fe400078010ff */
[----:B------:R-:W-:Y:S02]  /*20b0*/  IADD3 R24, P3, PT, R8, 0x1d, RZ ;  /* 0x0000001d08187810 */ /* 0x000fe40007f7e0ff */
[----:B------:R-:W-:Y:S02]  /*20c0*/  @!P1 LEA.HI.X R17, R18, R25, R17, 0x2, P0 ;  /* 0x0000001912119211 */ /* 0x000fe400000f1411 */
[----:B------:R-:W-:Y:S01]  /*20d0*/  ISETP.GE.U32.AND P0, PT, R24, R14, PT ;  /* 0x0000000e1800720c */ /* 0x000fe20003f06070 */
[----:B------:R-:W-:-:S02]  /*20e0*/  IMAD.X R18, RZ, RZ, RZ, P3 ;  /* 0x000000ffff127224 */ /* 0x000fc400018e06ff */
[----:B------:R-:W-:Y:S01]  /*20f0*/  @!P2 FFMA R24, R7, R0, R26 ;  /* 0x000000000718a223 */ /* 0x000fe2000000001a */
[----:B------:R-:W-:-:S03]  /*2100*/  IADD3 R19, P4, PT, R8, 0x1e, RZ ;  /* 0x0000001e08137810 */ /* 0x000fc60007f9e0ff */
[----:B----4-:R-:W-:Y:S01]  /*2110*/  @!P2 FFMA R24, R5, R4, R24 ;  /* 0x000000040518a223 */ /* 0x010fe20000000018 */
[-C--:B------:R-:W-:Y:S02]  /*2120*/  ISETP.GE.AND.EX P0, PT, R18, R15.reuse, PT, P0 ;  /* 0x0000000f1200720c */ /* 0x080fe40003f06300 */
[----:B------:R-:W-:Y:S02]  /*2130*/  ISETP.GE.U32.AND P3, PT, R19, R14, PT ;  /* 0x0000000e1300720c */ /* 0x000fe40003f66070 */
[----:B------:R-:W-:Y:S01]  /*2140*/  IADD3.X R18, PT, PT, RZ, RZ, RZ, P4, !PT ;  /* 0x000000ffff127210 */ /* 0x000fe200027fe4ff */
[----:B------:R0:W-:Y:S03]  /*2150*/  @!P2 STG.E desc[UR6][R20.64], R24 ;  /* 0x000000181400a986 */ /* 0x0001e6000c101906 */
[----:B------:R-:W-:Y:S01]  /*2160*/  ISETP.GE.AND.EX P2, PT, R18, R15, PT, P3 ;  /* 0x0000000f1200720c */ /* 0x000fe20003f46330 */
[----:B------:R-:W-:-:S04]  /*2170*/  @!P1 FFMA R26, R3, R6, RZ ;  /* 0x00000006031a9223 */ /* 0x000fc800000000ff */
[----:B------:R-:W3:Y:S01]  /*2180*/  @!P0 LDG.E.CONSTANT R6, desc[UR6][R12.64+0x80] ;  /* 0x000080060c068981 */ /* 0x000ee2000c1e9900 */
[-C--:B0-----:R-:W-:Y:S01]  /*2190*/  @!P0 FFMA R24, R3, R0.reuse, RZ ;  /* 0x0000000003188223 */ /* 0x081fe200000000ff */
[----:B------:R-:W-:-:S06]  /*21a0*/  @!P1 FFMA R20, R9, R0, R26 ;  /* 0x0000000009149223 */ /* 0x000fcc000000001a */
[----:B------:R-:W4:Y:S01]  /*21b0*/  @!P2 LDG.E.CONSTANT R0, desc[UR6][R12.64+0x84] ;  /* 0x000084060c00a981 */ /* 0x000f22000c1e9900 */
[----:B------:R-:W-:Y:S01]  /*21c0*/  @!P0 MOV R28, R10 ;  /* 0x0000000a001c8202 */ /* 0x000fe20000000f00 */
[----:B------:R-:W-:Y:S02]  /*21d0*/  @!P0 IMAD.MOV.U32 R29, RZ, RZ, RZ ;  /* 0x000000ffff1d8224 */ /* 0x000fe400078e00ff */
[----:B------:R-:W-:Y:S02]  /*21e0*/  @!P0 IMAD R19, R22, 0x1d, RZ ;  /* 0x0000001d16138824 */ /* 0x000fe400078e02ff */
[----:B------:R-:W-:-:S04]  /*21f0*/  @!P0 IMAD.WIDE.U32 R28, R27, 0x1d, R28 ;  /* 0x0000001d1b1c8825 */ /* 0x000fc800078e001c */
[-C--:B------:R-:W-:Y:S01]  /*2200*/  @!P1 FFMA R20, R7, R4.reuse, R20 ;  /* 0x0000000407149223 */ /* 0x080fe20000000014 */
[----:B------:R-:W-:Y:S02]  /*2210*/  @!P0 IADD3 R19, PT, PT, R29, R19, RZ ;  /* 0x000000131d138210 */ /* 0x000fe40007ffe0ff */
[----:B------:R-:W-:Y:S02]  /*2220*/  @!P0 LEA R18, P3, R28, R23, 0x2 ;  /* 0x000000171c128211 */ /* 0x000fe400078610ff */
[----:B------:R-:W-:Y:S01]  /*2230*/  IADD3 R21, P4, PT, R8, 0x1f, RZ ;  /* 0x0000001f08157810 */ /* 0x000fe20007f9e0ff */
[-C--:B------:R-:W-:Y:S01]  /*2240*/  @!P2 FFMA R8, R3, R4.reuse, RZ ;  /* 0x000000040308a223 */ /* 0x080fe200000000ff */
[----:B------:R-:W-:Y:S01]  /*2250*/  @!P0 LEA.HI.X R19, R28, R25, R19, 0x2, P3 ;  /* 0x000000191c138211 */ /* 0x000fe200018f1413 */
[----:B------:R-:W-:Y:S01]  /*2260*/  @!P0 FFMA R24, R9, R4, R24 ;  /* 0x0000000409188223 */ /* 0x000fe20000000018 */
[----:B------:R-:W-:Y:S01]  /*2270*/  ISETP.GE.U32.AND P3, PT, R21, R14, PT ;  /* 0x0000000e1500720c */ /* 0x000fe20003f66070 */
[----:B------:R-:W-:Y:S01]  /*2280*/  @!P2 IMAD R26, R22, 0x1e, RZ ;  /* 0x0000001e161aa824 */ /* 0x000fe200078e02ff */
[----:B------:R-:W-:Y:S01]  /*2290*/  IADD3.X R4, PT, PT, RZ, RZ, RZ, P4, !PT ;  /* 0x000000ffff047210 */ /* 0x000fe200027fe4ff */
[----:B--2---:R-:W-:-:S05]  /*22a0*/  @!P1 FFMA R29, R5, R2, R20 ;  /* 0x00000002051d9223 */ /* 0x004fca0000000014 */
[----:B------:R0:W-:Y:S01]  /*22b0*/  @!P1 STG.E desc[UR6][R16.64], R29 ;  /* 0x0000001d10009986 */ /* 0x0001e2000c101906 */
[----:B------:R-:W-:Y:S01]  /*22c0*/  @!P2 FFMA R8, R9, R2, R8 ;  /* 0x000000020908a223 */ /* 0x000fe20000000008 */
[----:B------:R-:W-:Y:S02]  /*22d0*/  ISETP.GE.AND.EX P1, PT, R4, R15, PT, P3 ;  /* 0x0000000f0400720c */ /* 0x000fe40003f26330 */
[----:B0-----:R-:W-:Y:S01]  /*22e0*/  @!P2 MOV R16, R10 ;  /* 0x0000000a0010a202 */ /* 0x001fe20000000f00 */
[----:B------:R-:W-:-:S04]  /*22f0*/  @!P2 IMAD.MOV.U32 R17, RZ, RZ, RZ ;  /* 0x000000ffff11a224 */ /* 0x000fc800078e00ff */
[----:B------:R-:W-:-:S04]  /*2300*/  @!P2 IMAD.WIDE.U32 R20, R27, 0x1e, R16 ;  /* 0x0000001e1b14a825 */ /* 0x000fc800078e0010 */
[----:B------:R-:W-:Y:S01]  /*2310*/  @!P0 FFMA R24, R7, R2, R24 ;  /* 0x0000000207188223 */ /* 0x000fe20000000018 */
[----:B------:R-:W-:Y:S02]  /*2320*/  @!P2 IADD3 R26, PT, PT, R21, R26, RZ ;  /* 0x0000001a151aa210 */ /* 0x000fe40007ffe0ff */
[----:B------:R-:W-:-:S04]  /*2330*/  @!P2 LEA R14, P4, R20, R23, 0x2 ;  /* 0x00000017140ea211 */ /* 0x000fc800078810ff */
[----:B------:R-:W-:Y:S01]  /*2340*/  @!P2 LEA.HI.X R15, R20, R25, R26, 0x2, P4 ;  /* 0x00000019140fa211 */ /* 0x000fe200020f141a */
[-C--:B---3--:R-:W-:Y:S01]  /*2350*/  @!P2 FFMA R21, R7, R6.reuse, R8 ;  /* 0x000000060715a223 */ /* 0x088fe20000000008 */
[----:B------:R-:W-:-:S03]  /*2360*/  @!P0 FFMA R17, R5, R6, R24 ;  /* 0x0000000605118223 */ /* 0x000fc60000000018 */
[----:B----4-:R-:W-:Y:S02]  /*2370*/  @!P2 FFMA R21, R5, R0, R21 ;  /* 0x000000000515a223 */ /* 0x010fe40000000015 */
[----:B------:R0:W-:Y:S04]  /*2380*/  @!P0 STG.E desc[UR6][R18.64], R17 ;  /* 0x0000001112008986 */ /* 0x0001e8000c101906 */
[----:B------:R0:W-:Y:S01]  /*2390*/  @!P2 STG.E desc[UR6][R14.64], R21 ;  /* 0x000000150e00a986 */ /* 0x0001e2000c101906 */
[----:B------:R-:W-:Y:S05]  /*23a0*/  @P1 EXIT ;  /* 0x000000000000194d */ /* 0x000fea0003800000 */
[----:B------:R-:W2:Y:S01]  /*23b0*/  LDG.E.CONSTANT R12, desc[UR6][R12.64+0x88] ;  /* 0x000088060c0c7981 */ /* 0x000ea2000c1e9900 */
[----:B------:R-:W-:Y:S01]  /*23c0*/  FFMA R4, R3, R2, RZ ;  /* 0x0000000203047223 */ /* 0x000fe200000000ff */
[----:B------:R-:W-:Y:S01]  /*23d0*/  MOV R3, RZ ;  /* 0x000000ff00037202 */ /* 0x000fe20000000f00 */
[----:B------:R-:W-:Y:S02]  /*23e0*/  IMAD.MOV.U32 R2, RZ, RZ, R10 ;  /* 0x000000ffff027224 */ /* 0x000fe400078e000a */
[----:B------:R-:W-:Y:S02]  /*23f0*/  IMAD R11, R22, 0x1f, RZ ;  /* 0x0000001f160b7824 */ /* 0x000fe400078e02ff */
[----:B------:R-:W-:Y:S01]  /*2400*/  FFMA R4, R9, R6, R4 ;  /* 0x0000000609047223 */ /* 0x000fe20000000004 */
        /* <DEDUP_REMOVED lines=8> */
.L_x_1:
        /* <DEDUP_REMOVED lines=15> */
.L_x_11:


//--------------------- .text._Z12ssm_conv_f32ILm128ELm3EEvPKfS1_iiiiPfiiil --------------------------
	.section	.text._Z12ssm_conv_f32ILm128ELm3EEvPKfS1_iiiiPfiiil,"ax",@progbits
	.align	128
.text._Z12ssm_conv_f32ILm128ELm3EEvPKfS1_iiiiPfiiil:
        .type           _Z12ssm_conv_f32ILm128ELm3EEvPKfS1_iiiiPfiiil,@function
        .size           _Z12ssm_conv_f32ILm128ELm3EEvPKfS1_iiiiPfiiil,(.L_x_12 - _Z12ssm_conv_f32ILm128ELm3EEvPKfS1_iiiiPfiiil)
        .other          _Z12ssm_conv_f32ILm128ELm3EEvPKfS1_iiiiPfiiil,@"STO_CUDA_ENTRY STV_DEFAULT"
_Z12ssm_conv_f32ILm128ELm3EEvPKfS1_iiiiPfiiil:
[----:B------:R-:W-:Y:S01]  /*0000*/  LDC R1, c[0x0][0x37c] ;  /* 0x0000df00ff017b82 */ /* 0x000fe20000000800 */
[----:B------:R-:W0:Y:S07]  /*0010*/  LDCU.64 UR12, c[0x0][0x3b8] ;  /* 0x00007700ff0c77ac */ /* 0x000e2e0008000a00 */
[----:B------:R-:W1:Y:S01]  /*0020*/  S2UR UR7, SR_CTAID.Y ;  /* 0x00000000000779c3 */ /* 0x000e620000002600 */
[----:B------:R-:W2:Y:S01]  /*0030*/  S2R R11, SR_TID.X ;  /* 0x00000000000b7919 */ /* 0x000ea20000002100 */
[----:B------:R-:W3:Y:S01]  /*0040*/  LDCU.64 UR10, c[0x0][0x398] ;  /* 0x00007300ff0a77ac */ /* 0x000ee20008000a00 */
[----:B------:R-:W4:Y:S05]  /*0050*/  LDCU.64 UR4, c[0x0][0x388] ;  /* 0x00007100ff0477ac */ /* 0x000f2a0008000a00 */
[----:B------:R-:W2:Y:S01]  /*0060*/  S2UR UR16, SR_CTAID.X ;  /* 0x00000000001079c3 */ /* 0x000ea20000002500 */
[----:B0-----:R-:W-:-:S04]  /*0070*/  UISETP.GE.U32.AND UP0, UPT, UR12, 0x1, UPT ;  /* 0x000000010c00788c */ /* 0x001fc8000bf06070 */
[----:B------:R-:W-:Y:S02]  /*0080*/  UISETP.GE.AND.EX UP0, UPT, UR13, URZ, UPT, UP0 ;  /* 0x000000ff0d00728c */ /* 0x000fe4000bf06300 */
[----:B---3--:R-:W-:Y:S02]  /*0090*/  USHF.R.S32.HI UR6, URZ, 0x1f, UR11 ;  /* 0x0000001fff067899 */ /* 0x008fe4000801140b */
[----:B-1----:R-:W-:Y:S02]  /*00a0*/  USHF.L.U32 UR7, UR7, 0x7, URZ ;  /* 0x0000000707077899 */ /* 0x002fe400080006ff */
[----:B------:R-:W-:Y:S02]  /*00b0*/  PLOP3.LUT P0, PT, PT, PT, UP0, 0x80, 0x8 ;  /* 0x000000000008781c */ /* 0x000fe40003f0f008 */
[----:B----4-:R-:W-:Y:S02]  /*00c0*/  UIMAD.WIDE.U32 UR4, UR7, UR11, UR4 ;  /* 0x0000000b070472a5 */ /* 0x010fe4000f8e0004 */
[----:B------:R-:W-:-:S09]  /*00d0*/  UIMAD UR6, UR6, UR7, URZ ;  /* 0x00000007060672a4 */ /* 0x000fd2000f8e02ff */
[----:B--2---:R-:W-:Y:S05]  /*00e0*/  @!P0 EXIT ;  /* 0x000000000000894d */ /* 0x004fea0003800000 */
[----:B------:R-:W-:Y:S01]  /*00f0*/  UIADD3 UR8, UPT, UPT, UR5, UR6, URZ ;  /* 0x0000000605087290 */ /* 0x000fe2000fffe0ff */
[----:B------:R-:W0:Y:S01]  /*0100*/  LDC R10, c[0x0][0x394] ;  /* 0x0000e500ff0a7b82 */ /* 0x000e220000000800 */
[----:B------:R-:W-:Y:S01]  /*0110*/  USHF.R.S32.HI UR6, URZ, 0x2, UR11 ;  /* 0x00000002ff067899 */ /* 0x000fe2000801140b */
[----:B------:R-:W-:Y:S01]  /*0120*/  IMAD.U32 R5, RZ, RZ, UR5 ;  /* 0x00000005ff057e24 */ /* 0x000fe2000f8e00ff */
[----:B------:R-:W1:Y:S01]  /*0130*/  LDCU.64 UR38, c[0x0][0x358] ;  /* 0x00006b00ff2677ac */ /* 0x000e620008000a00 */
[----:B------:R-:W-:Y:S02]  /*0140*/  IMAD.U32 R4, RZ, RZ, UR4 ;  /* 0x00000004ff047e24 */ /* 0x000fe4000f8e00ff */
[----:B------:R-:W-:Y:S01]  /*0150*/  IMAD.U32 R5, RZ, RZ, UR8 ;  /* 0x00000008ff057e24 */ /* 0x000fe2000f8e00ff */
[----:B------:R-:W2:Y:S01]  /*0160*/  LDCU UR14, c[0x0][0x3a8] ;  /* 0x00007500ff0e77ac */ /* 0x000ea20008000800 */
[----:B------:R-:W-:Y:S01]  /*0170*/  IMAD R3, R11, UR6, RZ ;  /* 0x000000060b037c24 */ /* 0x000fe2000f8e02ff */
[----:B------:R-:W3:Y:S01]  /*0180*/  LDC R8, c[0x0][0x3b8] ;  /* 0x0000ee00ff087b82 */ /* 0x000ee20000000800 */
[----:B------:R-:W4:Y:S02]  /*0190*/  LDCU UR5, c[0x0][0x3b0] ;  /* 0x00007600ff0577ac */ /* 0x000f240008000800 */
[----:B------:R-:W-:Y:S01]  /*01a0*/  IMAD.WIDE R4, R3, 0x4, R4 ;  /* 0x0000000403047825 */ /* 0x000fe200078e0204 */
[----:B------:R-:W4:Y:S04]  /*01b0*/  LDCU UR20, c[0x0][0x3ac] ;  /* 0x00007580ff1477ac */ /* 0x000f280008000800 */
[----:B------:R-:W4:Y:S01]  /*01c0*/  LDC.64 R2, c[0x0][0x380] ;  /* 0x0000e000ff027b82 */ /* 0x000f220000000a00 */
[----:B-1----:R-:W5:Y:S04]  /*01d0*/  LDG.E.CONSTANT R0, desc[UR38][R4.64] ;  /* 0x0000002604007981 */ /* 0x002f68000c1e9900 */
[----:B------:R-:W5:Y:S04]  /*01e0*/  LDG.E.CONSTANT R6, desc[UR38][R4.64+0x4] ;  /* 0x0000042604067981 */ /* 0x000f68000c1e9900 */
[----:B------:R1:W5:Y:S01]  /*01f0*/  LDG.E.CONSTANT R7, desc[UR38][R4.64+0x8] ;  /* 0x0000082604077981 */ /* 0x000362000c1e9900 */
[----:B------:R-:W-:Y:S01]  /*0200*/  UIMAD UR6, UR16, UR10, URZ ;  /* 0x0000000a100672a4 */ /* 0x000fe2000f8e02ff */
[----:B0-----:R-:W-:Y:S01]  /*0210*/  IMAD.WIDE.U32 R14, R10, UR7, RZ ;  /* 0x000000070a0e7c25 */ /* 0x001fe2000f8e00ff */
[----:B------:R-:W-:-:S02]  /*0220*/  UISETP.NE.U32.AND UP0, UPT, UR12, 0x1, UPT ;  /* 0x000000010c00788c */ /* 0x000fc4000bf05070 */
[----:B------:R-:W-:Y:S02]  /*0230*/  USHF.R.S32.HI UR8, URZ, 0x1f, UR6 ;  /* 0x0000001fff087899 */ /* 0x000fe40008011406 */
[----:B------:R-:W-:Y:S02]  /*0240*/  UISETP.NE.AND.EX UP0, UPT, UR13, URZ, UPT, UP0 ;  /* 0x000000ff0d00728c */ /* 0x000fe4000bf05300 */
[----:B--2---:R-:W-:Y:S01]  /*0250*/  USHF.R.S32.HI UR4, URZ, 0x1f, UR14 ;  /* 0x0000001fff047899 */ /* 0x004fe2000801140e */
[--C-:B-1----:R-:W-:Y:S01]  /*0260*/  SHF.R.S32.HI R4, RZ, 0x1f, R10.reuse ;  /* 0x0000001fff047819 */ /* 0x102fe2000001140a */
[----:B------:R-:W-:Y:S01]  /*0270*/  UIMAD.WIDE.U32 UR14, UR7, UR14, URZ ;  /* 0x0000000e070e72a5 */ /* 0x000fe2000f8e00ff */
[----:B---3--:R-:W-:Y:S01]  /*0280*/  LOP3.LUT R5, R8, 0x1, RZ, 0xc0, !PT ;  /* 0x0000000108057812 */ /* 0x008fe200078ec0ff */
[----:B------:R-:W-:Y:S01]  /*0290*/  UIMAD UR4, UR4, UR7, URZ ;  /* 0x00000007040472a4 */ /* 0x000fe2000f8e02ff */
[----:B------:R-:W-:Y:S01]  /*02a0*/  SHF.R.S32.HI R10, RZ, 0x2, R10 ;  /* 0x00000002ff0a7819 */ /* 0x000fe2000001140a */
[----:B------:R-:W-:Y:S01]  /*02b0*/  IMAD R13, R4, UR7, RZ ;  /* 0x00000007040d7c24 */ /* 0x000fe2000f8e02ff */
[----:B----4-:R-:W-:Y:S01]  /*02c0*/  IADD3 R4, P1, P2, R14, UR6, R2 ;  /* 0x000000060e047c10 */ /* 0x010fe2000fa3e002 */
[----:B------:R-:W-:Y:S01]  /*02d0*/  UIMAD UR16, UR16, UR5, URZ ;  /* 0x00000005101072a4 */ /* 0x000fe2000f8e02ff */
[----:B------:R-:W-:Y:S01]  /*02e0*/  ISETP.NE.U32.AND P0, PT, R5, 0x1, PT ;  /* 0x000000010500780c */ /* 0x000fe20003f05070 */
[----:B------:R-:W-:Y:S01]  /*02f0*/  IMAD.IADD R13, R15, 0x1, R13 ;  /* 0x000000010f0d7824 */ /* 0x000fe200078e020d */
[----:B------:R-:W-:Y:S01]  /*0300*/  USHF.R.S32.HI UR20, URZ, 0x2, UR20 ;  /* 0x00000002ff147899 */ /* 0x000fe20008011414 */
[----:B------:R-:W-:Y:S01]  /*0310*/  IMAD R19, R10, R11, RZ ;  /* 0x0000000b0a137224 */ /* 0x000fe200078e02ff */
[----:B------:R-:W-:-:S02]  /*0320*/  CS2R R8, SRZ ;  /* 0x0000000000087805 */ /* 0x000fc4000001ff00 */
[----:B------:R-:W-:Y:S01]  /*0330*/  ISETP.NE.U32.AND.EX P0, PT, RZ, RZ, PT, P0 ;  /* 0x000000ffff00720c */ /* 0x000fe20003f05100 */
[----:B------:R-:W-:Y:S01]  /*0340*/  IMAD.MOV.U32 R10, RZ, RZ, RZ ;  /* 0x000000ffff0a7224 */ /* 0x000fe200078e00ff */
[----:B------:R-:W-:Y:S01]  /*0350*/  IADD3.X R5, PT, PT, R13, UR8, R3, P1, P2 ;  /* 0x000000080d057c10 */ /* 0x000fe20008fe4403 */
[----:B------:R-:W-:Y:S02]  /*0360*/  UIADD3 UR18, UPT, UPT, UR15, UR4, URZ ;  /* 0x000000040f127290 */ /* 0x000fe4000fffe0ff */
[----:B------:R-:W-:Y:S01]  /*0370*/  USHF.R.S32.HI UR17, URZ, 0x1f, UR16 ;  /* 0x0000001fff117899 */ /* 0x000fe20008011410 */
[----:B------:R-:W-:Y:S01]  /*0380*/  IMAD.WIDE R4, R19, 0x4, R4 ;  /* 0x0000000413047825 */ /* 0x000fe200078e0204 */
[----:B------:R-:W-:Y:S01]  /*0390*/  UMOV UR4, URZ ;  /* 0x000000ff00047c82 */ /* 0x000fe20008000000 */
[----:B------:R-:W-:Y:S01]  /*03a0*/  UMOV UR5, URZ ;  /* 0x000000ff00057c82 */ /* 0x000fe20008000000 */
[----:B------:R-:W-:Y:S01]  /*03b0*/  USHF.R.S32.HI UR19, URZ, 0x1f, UR20 ;  /* 0x0000001fff137899 */ /* 0x000fe20008011414 */
[----:B------:R-:W-:Y:S11]  /*03c0*/  BRA.U !UP0, `(.L_x_2) ;  /* 0x0000000908b87547 */ /* 0x000ff6000b800000 */
[----:B------:R-:W0:Y:S01]  /*03d0*/  LDC.64 R16, c[0x0][0x3a0] ;  /* 0x0000e800ff107b82 */ /* 0x000e220000000a00 */
[----:B------:R-:W-:Y:S01]  /*03e0*/  IMAD.MOV.U32 R12, RZ, RZ, R14 ;  /* 0x000000ffff0c7224 */ /* 0x000fe200078e000e */
[----:B------:R-:W-:Y:S01]  /*03f0*/  LEA R15, P1, R11, UR14, 0x2 ;  /* 0x0000000e0b0f7c11 */ /* 0x000fe2000f8210ff */
[----:B------:R-:W-:Y:S02]  /*0400*/  ULOP3.LUT UR4, UR12, 0xfffffffe, URZ, 0xc0, !UPT ;  /* 0xfffffffe0c047892 */ /* 0x000fe4000f8ec0ff */
[----:B------:R-:W-:Y:S01]  /*0410*/  IMAD.WIDE R12, R19, 0x4, R12 ;  /* 0x00000004130c7825 */ /* 0x000fe200078e020c */
[----:B------:R-:W-:Y:S01]  /*0420*/  LEA.HI.X R14, R11, UR18, RZ, 0x2, P1 ;  /* 0x000000120b0e7c11 */ /* 0x000fe200088f14ff */
[----:B------:R-:W-:Y:S01]  /*0430*/  ULOP3.LUT UR5, UR13, 0x7fffffff, URZ, 0xc0, !UPT ;  /* 0x7fffffff0d057892 */ /* 0x000fe2000f8ec0ff */
[----:B------:R-:W-:Y:S01]  /*0440*/  UMOV UR44, 0x3 ;  /* 0x00000003002c7882 */ /* 0x000fe20000000000 */
[----:B------:R-:W-:Y:S01]  /*0450*/  IADD3 R2, P1, P2, R12, UR6, R2 ;  /* 0x000000060c027c10 */ /* 0x000fe2000fa3e002 */
[----:B------:R-:W-:Y:S01]  /*0460*/  UMOV UR9, URZ ;  /* 0x000000ff00097c82 */ /* 0x000fe20008000000 */
[----:B------:R-:W-:Y:S01]  /*0470*/  UMOV UR13, URZ ;  /* 0x000000ff000d7c82 */ /* 0x000fe20008000000 */
[----:B------:R-:W-:Y:S01]  /*0480*/  UMOV UR6, URZ ;  /* 0x000000ff00067c82 */ /* 0x000fe20008000000 */
[----:B------:R-:W-:Y:S01]  /*0490*/  IADD3.X R13, PT, PT, R13, UR8, R3, P1, P2 ;  /* 0x000000080d0d7c10 */ /* 0x000fe20008fe4403 */
[----:B------:R-:W-:Y:S01]  /*04a0*/  UMOV UR43, 0x2 ;  /* 0x00000002002b7882 */ /* 0x000fe20000000000 */
[----:B------:R-:W-:Y:S01]  /*04b0*/  IADD3 R12, P1, PT, R2, 0xc, RZ ;  /* 0x0000000c020c7810 */ /* 0x000fe20007f3e0ff */
[----:B------:R-:W-:Y:S01]  /*04c0*/  UMOV UR7, URZ ;  /* 0x000000ff00077c82 */ /* 0x000fe20008000000 */
[----:B------:R-:W-:Y:S01]  /*04d0*/  UMOV UR40, 0x1 ;  /* 0x0000000100287882 */ /* 0x000fe20000000000 */
[----:B------:R-:W-:Y:S01]  /*04e0*/  UMOV UR10, URZ ;  /* 0x000000ff000a7c82 */ /* 0x000fe20008000000 */
[----:B------:R-:W-:Y:S01]  /*04f0*/  IADD3.X R13, PT, PT, RZ, R13, RZ, P1, !PT ;  /* 0x0000000dff0d7210 */ /* 0x000fe20000ffe4ff */
[----:B------:R-:W-:Y:S01]  /*0500*/  UMOV UR41, 0xffffffff ;  /* 0xffffffff00297882 */ /* 0x000fe20000000000 */
[----:B------:R-:W-:Y:S01]  /*0510*/  UMOV UR42, 0xffffffff ;  /* 0xffffffff002a7882 */ /* 0x000fe20000000000 */
[----:B------:R-:W-:Y:S01]  /*0520*/  UMOV UR12, URZ ;  /* 0x000000ff000c7c82 */ /* 0x000fe20008000000 */
[----:B0-----:R-:W-:Y:S01]  /*0530*/  IADD3 R16, P3, P4, R15, UR16, R16 ;  /* 0x000000100f107c10 */ /* 0x001fe2000fc7e010 */
[----:B------:R-:W-:Y:S01]  /*0540*/  UMOV UR8, URZ ;  /* 0x000000ff00087c82 */ /* 0x000fe20008000000 */
[----:B------:R-:W-:-:S02]  /*0550*/  UMOV UR11, URZ ;  /* 0x000000ff000b7c82 */ /* 0x000fc40008000000 */
[----:B------:R-:W-:-:S09]  /*0560*/  IADD3.X R17, PT, PT, R14, UR17, R17, P3, P4 ;  /* 0x000000110e117c10 */ /* 0x000fd20009fe8411 */
.L_x_3:
[----:B------:R-:W-:Y:S01]  /*0570*/  UISETP.NE.U32.AND UP0, UPT, UR13, URZ, UPT ;  /* 0x000000ff0d00728c */ /* 0x000fe2000bf05070 */
[----:B------:R-:W2:Y:S03]  /*0580*/  LDG.E.CONSTANT R3, desc[UR38][R12.64] ;  /* 0x000000260c037981 */ /* 0x000ea6000c1e9900 */
[----:B------:R-:W-:-:S06]  /*0590*/  UISETP.NE.AND.EX UP0, UPT, UR6, URZ, UPT, UP0 ;  /* 0x000000ff0600728c */ /* 0x000fcc000bf05300 */
[----:B------:R-:W-:-:S13]  /*05a0*/  PLOP3.LUT P1, PT, PT, PT, UP0, 0x80, 0x8 ;  /* 0x000000000008781c */ /* 0x000fda0003f2f008 */
[----:B------:R0:W3:Y:S04]  /*05b0*/  @!P1 LDG.E.CONSTANT R8, desc[UR38][R4.64] ;  /* 0x0000002604089981 */ /* 0x0000e8000c1e9900 */
[----:B------:R-:W3:Y:S04]  /*05c0*/  @P1 LDG.E.CONSTANT R2, desc[UR38][R12.64+-0x4] ;  /* 0xfffffc260c021981 */ /* 0x000ee8000c1e9900 */
[----:B------:R0:W4:Y:S04]  /*05d0*/  @!P1 LDG.E.CONSTANT R10, desc[UR38][R4.64+0x8] ;  /* 0x00000826040a9981 */ /* 0x000128000c1e9900 */
[----:B------:R0:W2:Y:S01]  /*05e0*/  @!P1 LDG.E.CONSTANT R9, desc[UR38][R4.64+0x4] ;  /* 0x0000042604099981 */ /* 0x0000a2000c1e9900 */
[----:B------:R-:W-:-:S02]  /*05f0*/  UIMAD.WIDE.U32 UR24, UR11, -0x55555555, URZ ;  /* 0xaaaaaaab0b1878a5 */ /* 0x000fc4000f8e00ff */
[----:B------:R-:W-:Y:S02]  /*0600*/  @UP0 UIMAD.WIDE.U32 UR28, UR42, -0x55555555, URZ ;  /* 0xaaaaaaab2a1c08a5 */ /* 0x000fe4000f8e00ff */
[----:B------:R-:W-:Y:S02]  /*0610*/  UIMAD.WIDE.U32 UR24, UP1, UR8, -0x55555556, UR24 ;  /* 0xaaaaaaaa081878a5 */ /* 0x000fe4000f820018 */
[----:B------:R-:W-:Y:S02]  /*0620*/  UIMAD.WIDE.U32 UR30, UR8, -0x55555555, URZ ;  /* 0xaaaaaaab081e78a5 */ /* 0x000fe4000f8e00ff */
[----:B------:R-:W-:Y:S02]  /*0630*/  @UP0 UIMAD.WIDE.U32 UR28, UP2, UR41, -0x55555556, UR28 ;  /* 0xaaaaaaaa291c08a5 */ /* 0x000fe4000f84001c */
[----:B------:R-:W-:Y:S02]  /*0640*/  @UP0 UIMAD.WIDE.U32 UR48, UR41, -0x55555555, URZ ;  /* 0xaaaaaaab293008a5 */ /* 0x000fe4000f8e00ff */
[----:B------:R-:W-:-:S02]  /*0650*/  UIADD3.X UR33, UPT, UPT, URZ, URZ, URZ, UP1, !UPT ;  /* 0x000000ffff217290 */ /* 0x000fc40008ffe4ff */
[----:B------:R-:W-:Y:S02]  /*0660*/  UIMAD.WIDE.U32 UR26, UR10, -0x55555555, URZ ;  /* 0xaaaaaaab0a1a78a5 */ /* 0x000fe4000f8e00ff */
[----:B------:R-:W-:Y:S02]  /*0670*/  UIADD3 URZ, UP1, UPT, UR31, UR24, URZ ;  /* 0x000000181fff7290 */ /* 0x000fe4000ff3e0ff */
[----:B------:R-:W-:Y:S02]  /*0680*/  @UP0 UIADD3.X UR31, UPT, UPT, URZ, URZ, URZ, UP2, !UPT ;  /* 0x000000ffff1f0290 */ /* 0x000fe400097fe4ff */
[----:B------:R-:W-:Y:S02]  /*0690*/  @UP0 UIADD3 URZ, UP2, UPT, UR49, UR28, URZ ;  /* 0x0000001c31ff0290 */ /* 0x000fe4000ff5e0ff */
[----:B------:R-:W-:Y:S01]  /*06a0*/  UIMAD.WIDE.U32 UR26, UP3, UR40, -0x55555556, UR26 ;  /* 0xaaaaaaaa281a78a5 */ /* 0x000fe2000f86001a */
[----:B------:R-:W-:Y:S01]  /*06b0*/  @UP0 UMOV UR30, UR29 ;  /* 0x0000001d001e0c82 */ /* 0x000fe20008000000 */
[----:B------:R-:W-:-:S02]  /*06c0*/  UIMAD.WIDE.U32 UR36, UR40, -0x55555555, URZ ;  /* 0xaaaaaaab282478a5 */ /* 0x000fc4000f8e00ff */
[----:B------:R-:W-:Y:S02]  /*06d0*/  @UP0 UIMAD.WIDE.U32.X UR28, UR42, -0x55555556, UR30, UP2 ;  /* 0xaaaaaaaa2a1c08a5 */ /* 0x000fe400090e041e */
[----:B------:R-:W-:Y:S02]  /*06e0*/  UIADD3.X UR35, UPT, UPT, URZ, URZ, URZ, UP3, !UPT ;  /* 0x000000ffff237290 */ /* 0x000fe40009ffe4ff */
[----:B------:R-:W-:Y:S02]  /*06f0*/  UIADD3 URZ, UP3, UPT, UR37, UR26, URZ ;  /* 0x0000001a25ff7290 */ /* 0x000fe4000ff7e0ff */
[----:B------:R-:W-:Y:S01]  /*0700*/  UIMAD.WIDE.U32 UR22, UR7, -0x55555555, URZ ;  /* 0xaaaaaaab071678a5 */ /* 0x000fe2000f8e00ff */
[----:B------:R-:W-:Y:S01]  /*0710*/  UMOV UR32, UR25 ;  /* 0x0000001900207c82 */ /* 0x000fe20008000000 */
[----:B------:R-:W-:Y:S01]  /*0720*/  @UP0 USHF.R.U64 UR28, UR28, 0x1, UR29 ;  /* 0x000000011c1c0899 */ /* 0x000fe2000800121d */
[----:B------:R-:W-:Y:S01]  /*0730*/  UMOV UR34, UR27 ;  /* 0x0000001b00227c82 */ /* 0x000fe20008000000 */
[----:B------:R-:W-:-:S02]  /*0740*/  UIMAD.WIDE.U32.X UR24, UR11, -0x55555556, UR32, UP1 ;  /* 0xaaaaaaaa0b1878a5 */ /* 0x000fc400088e0420 */
[----:B------:R-:W-:Y:S02]  /*0750*/  UIMAD.WIDE.U32.X UR26, UR10, -0x55555556, UR34, UP3 ;  /* 0xaaaaaaaa0a1a78a5 */ /* 0x000fe400098e0422 */
[----:B------:R-:W-:Y:S02]  /*0760*/  UIMAD.WIDE.U32 UR22, UP4, UR43, -0x55555556, UR22 ;  /* 0xaaaaaaaa2b1678a5 */ /* 0x000fe4000f880016 */
[----:B------:R-:W-:Y:S02]  /*0770*/  @UP0 UIMAD UR28, UR28, -0xc, UR12 ;  /* 0xfffffff41c1c08a4 */ /* 0x000fe4000f8e020c */
[----:B------:R-:W-:Y:S02]  /*0780*/  UIMAD.WIDE.U32 UR46, UR43, -0x55555555, URZ ;  /* 0xaaaaaaab2b2e78a5 */ /* 0x000fe4000f8e00ff */
[----:B------:R-:W-:Y:S02]  /*0790*/  USHF.R.U64 UR24, UR24, 0x1, UR25 ;  /* 0x0000000118187899 */ /* 0x000fe40008001219 */
[----:B------:R-:W-:-:S02]  /*07a0*/  USHF.R.U64 UR26, UR26, 0x1, UR27 ;  /* 0x000000011a1a7899 */ /* 0x000fc4000800121b */
[----:B------:R-:W-:Y:S02]  /*07b0*/  UIADD3.X UR37, UPT, UPT, URZ, URZ, URZ, UP4, !UPT ;  /* 0x000000ffff257290 */ /* 0x000fe4000a7fe4ff */
[----:B------:R-:W-:Y:S02]  /*07c0*/  UISETP.EQ.AND UP1, UPT, UR28, 0x4, UP0 ;  /* 0x000000041c00788c */ /* 0x000fe40008722270 */
[----:B------:R-:W-:Y:S02]  /*07d0*/  UISETP.EQ.AND UP2, UPT, UR28, 0x8, UP0 ;  /* 0x000000081c00788c */ /* 0x000fe40008742270 */
[----:B------:R-:W-:Y:S02]  /*07e0*/  UIADD3 URZ, UP4, UPT, UR47, UR22, URZ ;  /* 0x000000162fff7290 */ /* 0x000fe4000ff9e0ff */
[----:B------:R-:W-:Y:S02]  /*07f0*/  UISETP.EQ.AND UP0, UPT, UR28, 0xc, UP0 ;  /* 0x0000000c1c00788c */ /* 0x000fe40008702270 */
[----:B------:R-:W-:Y:S01]  /*0800*/  UIMAD UR24, UR24, -0xc, UR12 ;  /* 0xfffffff4181878a4 */ /* 0x000fe2000f8e020c */
[----:B------:R-:W-:Y:S01]  /*0810*/  UMOV UR36, UR23 ;  /* 0x0000001700247c82 */ /* 0x000fe20008000000 */
[----:B------:R-:W-:Y:S01]  /*0820*/  UIMAD UR26, UR26, -0xc, UR12 ;  /* 0xfffffff41a1a78a4 */ /* 0x000fe2000f8e020c */
[----:B------:R-:W-:Y:S01]  /*0830*/  PLOP3.LUT P1, PT, PT, PT, UP1, 0x80, 0x8 ;  /* 0x000000000008781c */ /* 0x000fe20003f2f018 */
[----:B------:R-:W-:Y:S01]  /*0840*/  UIMAD.WIDE.U32.X UR22, UR7, -0x55555556, UR36, UP4 ;  /* 0xaaaaaaaa071678a5 */ /* 0x000fe2000a0e0424 */
[----:B------:R-:W-:Y:S01]  /*0850*/  PLOP3.LUT P5, PT, PT, PT, UP0, 0x80, 0x8 ;  /* 0x000000000008781c */ /* 0x000fe20003faf008 */
[----:B------:R-:W-:Y:S01]  /*0860*/  UISETP.EQ.AND UP4, UPT, UR24, 0x4, UPT ;  /* 0x000000041800788c */ /* 0x000fe2000bf82270 */
[----:B------:R-:W-:Y:S01]  /*0870*/  PLOP3.LUT P4, PT, PT, PT, UP2, 0x80, 0x8 ;  /* 0x000000000008781c */ /* 0x000fe20003f8f028 */
[----:B------:R-:W-:Y:S01]  /*0880*/  UISETP.EQ.AND UP3, UPT, UR26, -0x4, UPT ;  /* 0xfffffffc1a00788c */ /* 0x000fe2000bf62270 */
[----:B------:R-:W-:Y:S01]  /*0890*/  ISETP.EQ.AND P2, PT, RZ, UR24, PT ;  /* 0x00000018ff007c0c */ /* 0x000fe2000bf42270 */
[----:B------:R-:W-:-:S02]  /*08a0*/  USHF.R.U64 UR21, UR22, 0x1, UR23 ;  /* 0x0000000116157899 */ /* 0x000fc40008001217 */
[----:B------:R-:W-:Y:S02]  /*08b0*/  PLOP3.LUT P6, PT, PT, PT, UP4, 0x80, 0x8 ;  /* 0x000000000008781c */ /* 0x000fe40003fcf048 */
[----:B------:R-:W-:Y:S01]  /*08c0*/  PLOP3.LUT P3, PT, PT, PT, UP3, 0x80, 0x8 ;  /* 0x000000000008781c */ /* 0x000fe20003f6f038 */
[----:B------:R-:W-:Y:S02]  /*08d0*/  UISETP.EQ.AND UP0, UPT, UR26, 0x4, UPT ;  /* 0x000000041a00788c */ /* 0x000fe4000bf02270 */
[----:B------:R-:W-:Y:S02]  /*08e0*/  UIMAD UR21, UR21, -0xc, UR12 ;  /* 0xfffffff4151578a4 */ /* 0x000fe4000f8e020c */
[----:B------:R-:W-:Y:S02]  /*08f0*/  UISETP.EQ.AND UP5, UPT, UR24, 0x8, UPT ;  /* 0x000000081800788c */ /* 0x000fe4000bfa2270 */
[----:B------:R-:W-:Y:S02]  /*0900*/  UISETP.EQ.AND UP2, UPT, UR21, -0x8, UPT ;  /* 0xfffffff81500788c */ /* 0x000fe4000bf42270 */
[----:B------:R-:W-:-:S02]  /*0910*/  UISETP.EQ.AND UP1, UPT, UR21, -0x4, UPT ;  /* 0xfffffffc1500788c */ /* 0x000fc4000bf22270 */
[----:B------:R-:W-:-:S04]  /*0920*/  UIMAD.WIDE.U32 UR22, UR9, -0x55555555, URZ ;  /* 0xaaaaaaab091678a5 */ /* 0x000fc8000f8e00ff */
[----:B------:R-:W-:-:S04]  /*0930*/  UIMAD.WIDE.U32 UR22, UP6, UR44, -0x55555556, UR22 ;  /* 0xaaaaaaaa2c1678a5 */ /* 0x000fc8000f8c0016 */
[----:B------:R-:W-:-:S03]  /*0940*/  UIADD3.X UR25, UPT, UPT, URZ, URZ, URZ, UP6, !UPT ;  /* 0x000000ffff197290 */ /* 0x000fc6000b7fe4ff */
[----:B------:R-:W-:Y:S01]  /*0950*/  UMOV UR24, UR23 ;  /* 0x0000001700187c82 */ /* 0x000fe20008000000 */
[----:B------:R-:W-:Y:S02]  /*0960*/  IMAD.U32 R15, RZ, RZ, UR20 ;  /* 0x00000014ff0f7e24 */ /* 0x000fe4000f8e00ff */
[----:B------:R-:W-:Y:S02]  /*0970*/  IMAD.U32 R22, RZ, RZ, UR20 ;  /* 0x00000014ff167e24 */ /* 0x000fe4000f8e00ff */
[----:B------:R-:W-:Y:S02]  /*0980*/  IMAD.U32 R19, RZ, RZ, UR19 ;  /* 0x00000013ff137e24 */ /* 0x000fe4000f8e00ff */
[--C-:B---3--:R-:W-:Y:S01]  /*0990*/  @P1 IMAD.MOV.U32 R8, RZ, RZ, R2.reuse ;  /* 0x000000ffff081224 */ /* 0x108fe200078e0002 */
[----:B------:R-:W-:Y:S01]  /*09a0*/  ISETP.EQ.AND P1, PT, RZ, UR26, PT ;  /* 0x0000001aff007c0c */ /* 0x000fe2000bf22270 */
[--C-:B----4-:R-:W-:Y:S01]  /*09b0*/  @P5 IMAD.MOV.U32 R10, RZ, RZ, R2.reuse ;  /* 0x000000ffff0a5224 */ /* 0x110fe200078e0002 */
[----:B------:R-:W-:Y:S01]  /*09c0*/  PLOP3.LUT P5, PT, PT, PT, UP0, 0x80, 0x8 ;  /* 0x000000000008781c */ /* 0x000fe20003faf008 */
[----:B--2---:R-:W-:Y:S01]  /*09d0*/  @P4 IMAD.MOV.U32 R9, RZ, RZ, R2 ;  /* 0x000000ffff094224 */ /* 0x004fe200078e0002 */
[----:B------:R-:W-:Y:S01]  /*09e0*/  PLOP3.LUT P4, PT, PT, PT, UP5, 0x80, 0x8 ;  /* 0x000000000008781c */ /* 0x000fe20003f8f058 */
[----:B------:R-:W-:-:S02]  /*09f0*/  @P2 IMAD.MOV.U32 R11, RZ, RZ, R8 ;  /* 0x000000ffff0b2224 */ /* 0x000fc400078e0008 */
[----:B------:R-:W-:Y:S01]  /*0a00*/  @P6 IMAD.MOV.U32 R11, RZ, RZ, R9 ;  /* 0x000000ffff0b6224 */ /* 0x000fe200078e0009 */
[----:B------:R-:W-:Y:S01]  /*0a10*/  PLOP3.LUT P6, PT, PT, PT, UP2, 0x80, 0x8 ;  /* 0x000000000008781c */ /* 0x000fe20003fcf028 */
[----:B------:R-:W-:Y:S01]  /*0a20*/  @P3 IMAD.MOV.U32 R2, RZ, RZ, R8 ;  /* 0x000000ffff023224 */ /* 0x000fe200078e0008 */
[----:B------:R-:W-:-:S03]  /*0a30*/  PLOP3.LUT P3, PT, PT, PT, UP1, 0x80, 0x8 ;  /* 0x000000000008781c */ /* 0x000fc60003f6f018 */
[----:B------:R-:W-:Y:S02]  /*0a40*/  @P1 MOV R2, R9 ;  /* 0x0000000900021202 */ /* 0x000fe40000000f00 */
[--C-:B------:R-:W-:Y:S01]  /*0a50*/  @P5 IMAD.MOV.U32 R2, RZ, RZ, R10.reuse ;  /* 0x000000ffff025224 */ /* 0x100fe200078e000a */
[----:B------:R-:W-:Y:S01]  /*0a60*/  PLOP3.LUT P5, PT, PT, PT, UP4, 0x80, 0x8 ;  /* 0x000000000008781c */ /* 0x000fe20003faf048 */
[----:B------:R-:W-:Y:S01]  /*0a70*/  UIMAD.WIDE.U32 UR26, UR44, -0x55555555, URZ ;  /* 0xaaaaaaab2c1a78a5 */ /* 0x000fe2000f8e00ff */
[----:B------:R-:W-:Y:S01]  /*0a80*/  @P4 IMAD.MOV.U32 R11, RZ, RZ, R10 ;  /* 0x000000ffff0b4224 */ /* 0x000fe200078e000a */
[----:B------:R-:W-:Y:S02]  /*0a90*/  ISETP.EQ.AND P4, PT, RZ, UR21, PT ;  /* 0x00000015ff007c0c */ /* 0x000fe4000bf82270 */
[----:B------:R-:W-:Y:S01]  /*0aa0*/  UIADD3 URZ, UP4, UPT, UR27, UR22, URZ ;  /* 0x000000161bff7290 */ /* 0x000fe2000ff9e0ff */
[----:B------:R-:W-:Y:S01]  /*0ab0*/  @P6 IMAD.MOV.U32 R18, RZ, RZ, R8 ;  /* 0x000000ffff126224 */ /* 0x000fe200078e0008 */
[----:B------:R-:W-:Y:S01]  /*0ac0*/  PLOP3.LUT P6, PT, PT, PT, UP5, 0x80, 0x8 ;  /* 0x000000000008781c */ /* 0x000fe20003fcf058 */
[----:B------:R-:W-:Y:S01]  /*0ad0*/  @P3 IMAD.MOV.U32 R18, RZ, RZ, R9 ;  /* 0x000000ffff123224 */ /* 0x000fe200078e0009 */
[----:B------:R-:W-:Y:S01]  /*0ae0*/  PLOP3.LUT P3, PT, PT, PT, UP3, 0x80, 0x8 ;  /* 0x000000000008781c */ /* 0x000fe20003f6f038 */
[----:B------:R-:W-:-:S03]  /*0af0*/  UIMAD.WIDE.U32.X UR22, UR9, -0x55555556, UR24, UP4 ;  /* 0xaaaaaaaa091678a5 */ /* 0x000fc6000a0e0418 */
[----:B------:R-:W-:Y:S01]  /*0b00*/  @P5 MOV R9, R3 ;  /* 0x0000000300095202 */ /* 0x000fe20000000f00 */
[----:B------:R-:W-:Y:S01]  /*0b10*/  USHF.R.U64 UR22, UR22, 0x1, UR23 ;  /* 0x0000000116167899 */ /* 0x000fe20008001217 */
[----:B------:R-:W-:Y:S01]  /*0b20*/  PLOP3.LUT P5, PT, PT, PT, UP2, 0x80, 0x8 ;  /* 0x000000000008781c */ /* 0x000fe20003faf028 */
[--C-:B------:R-:W-:Y:S02]  /*0b30*/  @P2 IMAD.MOV.U32 R8, RZ, RZ, R3.reuse ;  /* 0x000000ffff082224 */ /* 0x100fe400078e0003 */
[----:B------:R-:W-:Y:S01]  /*0b40*/  @P4 IMAD.MOV.U32 R18, RZ, RZ, R10 ;  /* 0x000000ffff124224 */ /* 0x000fe200078e000a */
[----:B------:R-:W-:Y:S01]  /*0b50*/  UIMAD UR22, UR22, -0xc, UR12 ;  /* 0xfffffff4161678a4 */ /* 0x000fe2000f8e020c */
[----:B------:R-:W-:Y:S02]  /*0b60*/  @P6 IMAD.MOV.U32 R10, RZ, RZ, R3 ;  /* 0x000000ffff0a6224 */ /* 0x000fe400078e0003 */
[--C-:B------:R-:W-:Y:S01]  /*0b70*/  @P3 IMAD.MOV.U32 R3, RZ, RZ, R8.reuse ;  /* 0x000000ffff033224 */ /* 0x100fe200078e0008 */
[----:B------:R-:W-:Y:S01]  /*0b80*/  @P1 MOV R3, R9 ;  /* 0x0000000900031202 */ /* 0x000fe20000000f00 */
[----:B------:R-:W-:Y:S01]  /*0b90*/  UISETP.EQ.AND UP2, UPT, UR22, -0xc, UPT ;  /* 0xfffffff41600788c */ /* 0x000fe2000bf42270 */
[----:B------:R-:W-:Y:S01]  /*0ba0*/  PLOP3.LUT P1, PT, PT, PT, UP0, 0x80, 0x8 ;  /* 0x000000000008781c */ /* 0x000fe20003f2f008 */
[----:B------:R-:W-:Y:S01]  /*0bb0*/  UISETP.EQ.AND UP3, UPT, UR22, -0x8, UPT ;  /* 0xfffffff81600788c */ /* 0x000fe2000bf62270 */
[----:B------:R-:W-:Y:S01]  /*0bc0*/  PLOP3.LUT P6, PT, PT, PT, UP1, 0x80, 0x8 ;  /* 0x000000000008781c */ /* 0x000fe20003fcf018 */
[----:B------:R-:W-:Y:S01]  /*0bd0*/  UISETP.EQ.AND UP0, UPT, UR22, -0x4, UPT ;  /* 0xfffffffc1600788c */ /* 0x000fe2000bf02270 */
[----:B------:R-:W-:Y:S01]  /*0be0*/  LEA R14, P2, R15, R16, 0x2 ;  /* 0x000000100f0e7211 */ /* 0x000fe200078410ff */
[----:B------:R-:W-:Y:S01]  /*0bf0*/  @P5 IMAD.MOV.U32 R20, RZ, RZ, R8 ;  /* 0x000000ffff145224 */ /* 0x000fe200078e0008 */
[----:B------:R-:W-:-:S02]  /*0c00*/  PLOP3.LUT P3, PT, PT, PT, UP2, 0x80, 0x8 ;  /* 0x000000000008781c */ /* 0x000fc40003f6f028 */
[----:B------:R-:W-:Y:S02]  /*0c10*/  PLOP3.LUT P5, PT, PT, PT, UP3, 0x80, 0x8 ;  /* 0x000000000008781c */ /* 0x000fe40003faf038 */
[----:B------:R-:W-:Y:S02]  /*0c20*/  LEA.HI.X R15, R22, R17, R19, 0x2, P2 ;  /* 0x00000011160f7211 */ /* 0x000fe400010f1413 */
[----:B------:R-:W-:Y:S01]  /*0c30*/  PLOP3.LUT P2, PT, PT, PT, UP0, 0x80, 0x8 ;  /* 0x000000000008781c */ /* 0x000fe20003f4f008 */
[----:B------:R-:W-:Y:S02]  /*0c40*/  @P1 IMAD.MOV.U32 R3, RZ, RZ, R10 ;  /* 0x000000ffff031224 */ /* 0x000fe400078e000a */
[C---:B-----5:R-:W-:Y:S01]  /*0c50*/  FFMA R11, R0.reuse, R11, RZ ;  /* 0x0000000b000b7223 */ /* 0x060fe200000000ff */
[----:B------:R-:W-:Y:S01]  /*0c60*/  @P6 IMAD.MOV.U32 R20, RZ, RZ, R9 ;  /* 0x000000ffff146224 */ /* 0x000fe200078e0009 */
[----:B------:R-:W-:Y:S01]  /*0c70*/  @P4 MOV R20, R10 ;  /* 0x0000000a00144202 */ /* 0x000fe20000000f00 */
[----:B------:R-:W-:Y:S01]  /*0c80*/  FFMA R3, R0, R3, RZ ;  /* 0x0000000300037223 */ /* 0x000fe200000000ff */
[----:B------:R-:W-:Y:S01]  /*0c90*/  FFMA R2, R6, R2, R11 ;  /* 0x0000000206027223 */ /* 0x000fe2000000000b */
[----:B------:R-:W-:-:S02]  /*0ca0*/  @P3 IMAD.MOV.U32 R19, RZ, RZ, R8 ;  /* 0x000000ffff133224 */ /* 0x000fc400078e0008 */
[----:B------:R-:W-:Y:S02]  /*0cb0*/  @P5 IMAD.MOV.U32 R19, RZ, RZ, R9 ;  /* 0x000000ffff135224 */ /* 0x000fe400078e0009 */
[----:B------:R-:W-:Y:S01]  /*0cc0*/  FFMA R20, R6, R20, R3 ;  /* 0x0000001406147223 */ /* 0x000fe20000000003 */
[----:B------:R-:W-:Y:S02]  /*0cd0*/  @P2 IMAD.MOV.U32 R19, RZ, RZ, R10 ;  /* 0x000000ffff132224 */ /* 0x000fe400078e000a */
[C---:B------:R-:W-:Y:S01]  /*0ce0*/  FFMA R3, R7.reuse, R18, R2 ;  /* 0x0000001207037223 */ /* 0x040fe20000000002 */
[----:B------:R-:W-:Y:S01]  /*0cf0*/  UIADD3 UR13, UP0, UPT, UR13, -0x2, URZ ;  /* 0xfffffffe0d0d7890 */ /* 0x000fe2000ff1e0ff */
[----:B------:R-:W-:-:S03]  /*0d00*/  FFMA R11, R7, R19, R20 ;  /* 0x00000013070b7223 */ /* 0x000fc60000000014 */
[----:B------:R-:W-:Y:S01]  /*0d10*/  UIADD3.X UR6, UPT, UPT, UR6, -0x1, URZ, UP0, !UPT ;  /* 0xffffffff06067890 */ /* 0x000fe200087fe4ff */
[----:B------:R1:W-:Y:S01]  /*0d20*/  STG.E desc[UR38][R16.64], R3 ;  /* 0x0000000310007986 */ /* 0x0003e2000c101926 */
[----:B------:R-:W-:-:S03]  /*0d30*/  UIADD3 UR21, UP0, UPT, UR13, UR4, URZ ;  /* 0x000000040d157290 */ /* 0x000fc6000ff1e0ff */
[----:B------:R0:W-:Y:S01]  /*0d40*/  STG.E desc[UR38][R14.64], R11 ;  /* 0x0000000b0e007986 */ /* 0x0001e2000c101926 */
[----:B------:R-:W-:Y:S02]  /*0d50*/  UIADD3.X UR22, UPT, UPT, UR6, UR5, URZ, UP0, !UPT ;  /* 0x0000000506167290 */ /* 0x000fe400087fe4ff */
[----:B------:R-:W-:Y:S01]  /*0d60*/  UISETP.NE.U32.AND UP0, UPT, UR21, URZ, UPT ;  /* 0x000000ff1500728c */ /* 0x000fe2000bf05070 */
[----:B------:R-:W-:-:S03]  /*0d70*/  IMAD.U32 R19, RZ, RZ, UR20 ;  /* 0x00000014ff137e24 */ /* 0x000fc6000f8e00ff */
[----:B------:R-:W-:Y:S01]  /*0d80*/  UISETP.NE.AND.EX UP0, UPT, UR22, URZ, UPT, UP0 ;  /* 0x000000ff1600728c */ /* 0x000fe2000bf05300 */
[----:B------:R-:W-:Y:S01]  /*0d90*/  IMAD.U32 R2, RZ, RZ, UR20 ;  /* 0x00000014ff027e24 */ /* 0x000fe2000f8e00ff */
[----:B------:R-:W-:Y:S01]  /*0da0*/  IADD3 R12, P1, PT, R12, 0x8, RZ ;  /* 0x000000080c0c7810 */ /* 0x000fe20007f3e0ff */
[----:B-1----:R-:W-:Y:S01]  /*0db0*/  IMAD.U32 R3, RZ, RZ, UR19 ;  /* 0x00000013ff037e24 */ /* 0x002fe2000f8e00ff */
[----:B------:R-:W-:Y:S01]  /*0dc0*/  LEA R16, P2, R19, R16, 0x3 ;  /* 0x0000001013107211 */ /* 0x000fe200078418ff */
[----:B------:R-:W-:Y:S02]  /*0dd0*/  UIADD3 UR8, UP2, UPT, UR8, 0x2, URZ ;  /* 0x0000000208087890 */ /* 0x000fe4000ff5e0ff */
[----:B------:R-:W-:Y:S01]  /*0de0*/  UIADD3 UR44, UP1, UPT, UR44, 0x2, URZ ;  /* 0x000000022c2c7890 */ /* 0x000fe2000ff3e0ff */
[----:B------:R-:W-:Y:S01]  /*0df0*/  IMAD.X R13, RZ, RZ, R13, P1 ;  /* 0x000000ffff0d7224 */ /* 0x000fe200008e060d */
[----:B------:R-:W-:Y:S01]  /*0e00*/  UIADD3 UR43, UP3, UPT, UR43, 0x2, URZ ;  /* 0x000000022b2b7890 */ /* 0x000fe2000ff7e0ff */
[----:B------:R-:W-:Y:S01]  /*0e10*/  LEA.HI.X R17, R2, R17, R3, 0x3, P2 ;  /* 0x0000001102117211 */ /* 0x000fe200010f1c03 */
[----:B------:R-:W-:-:S02]  /*0e20*/  UIADD3 UR40, UP4, UPT, UR40, 0x2, URZ ;  /* 0x0000000228287890 */ /* 0x000fc4000ff9e0ff */
[----:B------:R-:W-:Y:S02]  /*0e30*/  UIADD3 UR41, UP5, UPT, UR41, 0x2, URZ ;  /* 0x0000000229297890 */ /* 0x000fe4000ffbe0ff */
[----:B------:R-:W-:Y:S02]  /*0e40*/  UIADD3.X UR11, UPT, UPT, URZ, UR11, URZ, UP2, !UPT ;  /* 0x0000000bff0b7290 */ /* 0x000fe400097fe4ff */
[----:B------:R-:W-:Y:S02]  /*0e50*/  UIADD3.X UR9, UPT, UPT, URZ, UR9, URZ, UP1, !UPT ;  /* 0x00000009ff097290 */ /* 0x000fe40008ffe4ff */
[----:B------:R-:W-:Y:S02]  /*0e60*/  UIADD3.X UR7, UPT, UPT, URZ, UR7, URZ, UP3, !UPT ;  /* 0x00000007ff077290 */ /* 0x000fe40009ffe4ff */
[----:B------:R-:W-:Y:S02]  /*0e70*/  UIADD3.X UR10, UPT, UPT, URZ, UR10, URZ, UP4, !UPT ;  /* 0x0000000aff0a7290 */ /* 0x000fe4000a7fe4ff */
[----:B------:R-:W-:-:S02]  /*0e80*/  UIADD3.X UR42, UPT, UPT, URZ, UR42, URZ, UP5, !UPT ;  /* 0x0000002aff2a7290 */ /* 0x000fc4000affe4ff */
[----:B------:R-:W-:Y:S01]  /*0e90*/  UIADD3 UR12, UPT, UPT, UR12, 0x8, URZ ;  /* 0x000000080c0c7890 */ /* 0x000fe2000fffe0ff */
[----:B0-----:R-:W-:Y:S11]  /*0ea0*/  BRA.U UP0, `(.L_x_3) ;  /* 0xfffffff500b07547 */ /* 0x001ff6000b83ffff */
.L_x_2:
[----:B------:R-:W-:Y:S05]  /*0eb0*/  @P0 EXIT ;  /* 0x000000000000094d */ /* 0x000fea0003800000 */
[----:B------:R-:W-:-:S04]  /*0ec0*/  UISETP.NE.U32.AND UP0, UPT, UR4, URZ, UPT ;  /* 0x000000ff0400728c */ /* 0x000fc8000bf05070 */
[----:B------:R-:W-:-:S09]  /*0ed0*/  UISETP.NE.AND.EX UP0, UPT, UR5, URZ, UPT, UP0 ;  /* 0x000000ff0500728c */ /* 0x000fd2000bf05300 */
[----:B------:R-:W-:Y:S05]  /*0ee0*/  BRA.U !UP0, `(.L_x_4) ;  /* 0x00000001086c7547 */ /* 0x000fea000b800000 */
[----:B------:R-:W-:Y:S01]  /*0ef0*/  MOV R3, UR4 ;  /* 0x0000000400037c02 */ /* 0x000fe20008000f00 */
[----:B------:R-:W-:Y:S02]  /*0f00*/  IMAD.U32 R11, RZ, RZ, UR4 ;  /* 0x00000004ff0b7e24 */ /* 0x000fe4000f8e00ff */
[----:B------:R-:W-:Y:S01]  /*0f10*/  IMAD.U32 R12, RZ, RZ, UR5 ;  /* 0x00000005ff0c7e24 */ /* 0x000fe2000f8e00ff */
[----:B------:R-:W-:-:S04]  /*0f20*/  LEA R2, P0, R3, R4, 0x2 ;  /* 0x0000000403027211 */ /* 0x000fc800078010ff */
[----:B------:R-:W-:-:S05]  /*0f30*/  LEA.HI.X R3, R11, R5, R12, 0x2, P0 ;  /* 0x000000050b037211 */ /* 0x000fca00000f140c */
[----:B------:R-:W2:Y:S01]  /*0f40*/  LDG.E.CONSTANT R2, desc[UR38][R2.64+0x8] ;  /* 0x0000082602027981 */ /* 0x000ea2000c1e9900 */
[----:B------:R-:W-:-:S04]  /*0f50*/  UIADD3 UR10, UP0, UPT, UR4, -0x1, URZ ;  /* 0xffffffff040a7890 */ /* 0x000fc8000ff1e0ff */
[----:B------:R-:W-:Y:S02]  /*0f60*/  UIADD3.X UR11, UPT, UPT, UR5, -0x1, URZ, UP0, !UPT ;  /* 0xffffffff050b7890 */ /* 0x000fe400087fe4ff */
[----:B------:R-:W-:Y:S02]  /*0f70*/  UIMAD.WIDE.U32 UR12, UR10, -0x55555555, URZ ;  /* 0xaaaaaaab0a0c78a5 */ /* 0x000fe4000f8e00ff */
[----:B------:R-:W-:-:S04]  /*0f80*/  UIMAD.WIDE.U32 UR6, UR11, -0x55555555, URZ ;  /* 0xaaaaaaab0b0678a5 */ /* 0x000fc8000f8e00ff */
[----:B------:R-:W-:-:S04]  /*0f90*/  UIMAD.WIDE.U32 UR6, UP0, UR10, -0x55555556, UR6 ;  /* 0xaaaaaaaa0a0678a5 */ /* 0x000fc8000f800006 */
[----:B------:R-:W-:Y:S02]  /*0fa0*/  UIADD3.X UR9, UPT, UPT, URZ, URZ, URZ, UP0, !UPT ;  /* 0x000000ffff097290 */ /* 0x000fe400087fe4ff */
[----:B------:R-:W-:Y:S01]  /*0fb0*/  UIADD3 URZ, UP0, UPT, UR13, UR6, URZ ;  /* 0x000000060dff7290 */ /* 0x000fe2000ff1e0ff */
[----:B------:R-:W-:-:S03]  /*0fc0*/  UMOV UR8, UR7 ;  /* 0x0000000700087c82 */ /* 0x000fc60008000000 */
[----:B------:R-:W-:-:S04]  /*0fd0*/  UIMAD.WIDE.U32.X UR6, UR11, -0x55555556, UR8, UP0 ;  /* 0xaaaaaaaa0b0678a5 */ /* 0x000fc800080e0408 */
[----:B------:R-:W-:-:S04]  /*0fe0*/  USHF.R.U64 UR6, UR6, 0x1, UR7 ;  /* 0x0000000106067899 */ /* 0x000fc80008001207 */
[----:B------:R-:W-:-:S04]  /*0ff0*/  UIMAD UR6, UR6, -0x3, UR10 ;  /* 0xfffffffd060678a4 */ /* 0x000fc8000f8e020a */
[----:B------:R-:W-:-:S04]  /*1000*/  USHF.L.U32 UR6, UR6, 0x2, URZ ;  /* 0x0000000206067899 */ /* 0x000fc800080006ff */
[----:B------:R-:W-:Y:S02]  /*1010*/  UISETP.EQ.AND UP0, UPT, UR6, 0x4, UPT ;  /* 0x000000040600788c */ /* 0x000fe4000bf02270 */
[----:B------:R-:W-:Y:S02]  /*1020*/  UISETP.EQ.AND UP1, UPT, UR6, 0x8, UPT ;  /* 0x000000080600788c */ /* 0x000fe4000bf22270 */
[----:B------:R-:W-:Y:S02]  /*1030*/  ISETP.EQ.AND P0, PT, RZ, UR6, PT ;  /* 0x00000006ff007c0c */ /* 0x000fe4000bf02270 */
[----:B------:R-:W-:Y:S02]  /*1040*/  PLOP3.LUT P1, PT, PT, PT, UP0, 0x80, 0x8 ;  /* 0x000000000008781c */ /* 0x000fe40003f2f008 */
[----:B------:R-:W-:-:S09]  /*1050*/  PLOP3.LUT P2, PT, PT, PT, UP1, 0x80, 0x8 ;  /* 0x000000000008781c */ /* 0x000fd20003f4f018 */
[--C-:B--2---:R-:W-:Y:S02]  /*1060*/  @P0 IMAD.MOV.U32 R8, RZ, RZ, R2.reuse ;  /* 0x000000ffff080224 */ /* 0x104fe400078e0002 */
[--C-:B------:R-:W-:Y:S02]  /*1070*/  @P1 IMAD.MOV.U32 R9, RZ, RZ, R2.reuse ;  /* 0x000000ffff091224 */ /* 0x100fe400078e0002 */
[----:B------:R-:W-:Y:S01]  /*1080*/  @P2 IMAD.MOV.U32 R10, RZ, RZ, R2 ;  /* 0x000000ffff0a2224 */ /* 0x000fe200078e0002 */
[----:B------:R-:W-:Y:S06]  /*1090*/  BRA `(.L_x_5) ;  /* 0x00000000000c7947 */ /* 0x000fec0003800000 */
.L_x_4:
[----:B------:R0:W5:Y:S04]  /*10a0*/  LDG.E.CONSTANT R8, desc[UR38][R4.64] ;  /* 0x0000002604087981 */ /* 0x000168000c1e9900 */
[----:B------:R0:W5:Y:S04]  /*10b0*/  LDG.E.CONSTANT R9, desc[UR38][R4.64+0x4] ;  /* 0x0000042604097981 */ /* 0x000168000c1e9900 */
[----:B------:R0:W5:Y:S02]  /*10c0*/  LDG.E.CONSTANT R10, desc[UR38][R4.64+0x8] ;  /* 0x00000826040a7981 */ /* 0x000164000c1e9900 */
.L_x_5:
[----:B------:R-:W-:Y:S01]  /*10d0*/  UIMAD.WIDE.U32 UR8, UR5, 0x55555556, URZ ;  /* 0x55555556050878a5 */ /* 0x000fe2000f8e00ff */
[----:B------:R-:W1:Y:S01]  /*10e0*/  S2R R2, SR_TID.X ;  /* 0x0000000000027919 */ /* 0x000e620000002100 */
[----:B------:R-:W-:Y:S01]  /*10f0*/  UIADD3 UR24, UP0, UPT, UR4, 0x1, URZ ;  /* 0x0000000104187890 */ /* 0x000fe2000ff1e0ff */
[----:B------:R-:W-:Y:S01]  /*1100*/  IMAD.U32 R11, RZ, RZ, UR20 ;  /* 0x00000014ff0b7e24 */ /* 0x000fe2000f8e00ff */
[----:B------:R-:W-:Y:S01]  /*1110*/  UIMAD.WIDE.U32 UR10, UR4, 0x55555556, URZ ;  /* 0x55555556040a78a5 */ /* 0x000fe2000f8e00ff */
[----:B------:R-:W-:Y:S01]  /*1120*/  IMAD.MOV.U32 R3, RZ, RZ, RZ ;  /* 0x000000ffff037224 */ /* 0x000fe200078e00ff */
[----:B------:R-:W-:Y:S02]  /*1130*/  UIMAD.WIDE.U32 UR8, UR4, 0x55555555, UR8 ;  /* 0x55555555040878a5 */ /* 0x000fe4000f8e0008 */
[----:B------:R-:W-:Y:S02]  /*1140*/  UIADD3 UR15, UP1, UPT, UR4, 0x2, URZ ;  /* 0x00000002040f7890 */ /* 0x000fe4000ff3e0ff */
[----:B------:R-:W-:-:S02]  /*1150*/  UIADD3.X UR22, UPT, UPT, URZ, UR5, URZ, UP0, !UPT ;  /* 0x00000005ff167290 */ /* 0x000fc400087fe4ff */
[----:B------:R-:W-:Y:S02]  /*1160*/  UIADD3 URZ, UP0, UPT, UR11, UR8, URZ ;  /* 0x000000080bff7290 */ /* 0x000fe4000ff1e0ff */
[----:B------:R-:W-:Y:S02]  /*1170*/  UIADD3.X UR21, UPT, UPT, URZ, UR5, URZ, UP1, !UPT ;  /* 0x00000005ff157290 */ /* 0x000fe40008ffe4ff */
[----:B------:R-:W-:Y:S02]  /*1180*/  UIMAD.WIDE.U32 UR10, UR22, -0x55555555, URZ ;  /* 0xaaaaaaab160a78a5 */ /* 0x000fe4000f8e00ff */
[----:B------:R-:W-:Y:S02]  /*1190*/  UIMAD.X UR8, UR5, 0x55555555, UR9, UP0 ;  /* 0x55555555050878a4 */ /* 0x000fe400080e0609 */
[----:B------:R-:W-:Y:S02]  /*11a0*/  UIMAD.WIDE.U32 UR12, UR21, -0x55555555, URZ ;  /* 0xaaaaaaab150c78a5 */ /* 0x000fe4000f8e00ff */
[----:B------:R-:W-:-:S02]  /*11b0*/  UIMAD.WIDE.U32 UR10, UP0, UR24, -0x55555556, UR10 ;  /* 0xaaaaaaaa180a78a5 */ /* 0x000fc4000f80000a */
[----:B------:R-:W-:Y:S02]  /*11c0*/  UIMAD UR8, UR8, -0x3, UR4 ;  /* 0xfffffffd080878a4 */ /* 0x000fe4000f8e0204 */
[----:B------:R-:W-:Y:S02]  /*11d0*/  UIMAD.WIDE.U32 UR26, UR24, -0x55555555, URZ ;  /* 0xaaaaaaab181a78a5 */ /* 0x000fe4000f8e00ff */
[----:B------:R-:W-:Y:S02]  /*11e0*/  UIMAD.WIDE.U32 UR12, UP1, UR15, -0x55555556, UR12 ;  /* 0xaaaaaaaa0f0c78a5 */ /* 0x000fe4000f82000c */
[----:B------:R-:W-:Y:S02]  /*11f0*/  UIMAD.WIDE.U32 UR28, UR15, -0x55555555, URZ ;  /* 0xaaaaaaab0f1c78a5 */ /* 0x000fe4000f8e00ff */
[----:B------:R-:W-:Y:S01]  /*1200*/  UIADD3.X UR9, UPT, UPT, URZ, URZ, URZ, UP0, !UPT ;  /* 0x000000ffff097290 */ /* 0x000fe200087fe4ff */
[----:B-1----:R-:W-:Y:S01]  /*1210*/  IMAD.WIDE.U32 R2, R11, UR4, R2 ;  /* 0x000000040b027c25 */ /* 0x002fe2000f8e0002 */
[----:B------:R-:W-:-:S02]  /*1220*/  UIADD3 URZ, UP2, UPT, UR27, UR10, URZ ;  /* 0x0000000a1bff7290 */ /* 0x000fc4000ff5e0ff */
[----:B------:R-:W-:Y:S02]  /*1230*/  USHF.L.U32 UR25, UR8, 0x2, URZ ;  /* 0x0000000208197899 */ /* 0x000fe400080006ff */
[----:B------:R-:W-:Y:S01]  /*1240*/  UIADD3.X UR23, UPT, UPT, URZ, URZ, URZ, UP1, !UPT ;  /* 0x000000ffff177290 */ /* 0x000fe20008ffe4ff */
[----:B------:R-:W-:Y:S01]  /*1250*/  UMOV UR8, UR11 ;  /* 0x0000000b00087c82 */ /* 0x000fe20008000000 */
[----:B------:R-:W-:Y:S02]  /*1260*/  UIADD3 URZ, UP3, UPT, UR29, UR12, URZ ;  /* 0x0000000c1dff7290 */ /* 0x000fe4000ff7e0ff */
[----:B------:R-:W-:Y:S01]  /*1270*/  ISETP.EQ.AND P3, PT, RZ, UR25, PT ;  /* 0x00000019ff007c0c */ /* 0x000fe2000bf62270 */
[----:B------:R-:W-:Y:S02]  /*1280*/  UIMAD.WIDE.U32.X UR8, UR22, -0x55555556, UR8, UP2 ;  /* 0xaaaaaaaa160878a5 */ /* 0x000fe400090e0408 */
[----:B------:R-:W-:Y:S01]  /*1290*/  UISETP.EQ.AND UP0, UPT, UR25, 0x4, UPT ;  /* 0x000000041900788c */ /* 0x000fe2000bf02270 */
[----:B------:R-:W-:Y:S01]  /*12a0*/  UMOV UR22, UR13 ;  /* 0x0000000d00167c82 */ /* 0x000fe20008000000 */
[----:B------:R-:W-:-:S02]  /*12b0*/  USHF.R.U64 UR8, UR8, 0x1, UR9 ;  /* 0x0000000108087899 */ /* 0x000fc40008001209 */
[----:B------:R-:W-:Y:S02]  /*12c0*/  UIMAD.WIDE.U32.X UR10, UR21, -0x55555556, UR22, UP3 ;  /* 0xaaaaaaaa150a78a5 */ /* 0x000fe400098e0416 */
[----:B------:R-:W-:Y:S01]  /*12d0*/  PLOP3.LUT P5, PT, PT, PT, UP0, 0x80, 0x8 ;  /* 0x000000000008781c */ /* 0x000fe20003faf008 */
[----:B------:R-:W-:Y:S02]  /*12e0*/  UIMAD UR8, UR8, -0x3, UR24 ;  /* 0xfffffffd080878a4 */ /* 0x000fe4000f8e0218 */
[----:B------:R-:W-:Y:S01]  /*12f0*/  USHF.R.U64 UR10, UR10, 0x1, UR11 ;  /* 0x000000010a0a7899 */ /* 0x000fe2000800120b */
[----:B0----5:R-:W-:Y:S01]  /*1300*/  @P3 MOV R5, R8 ;  /* 0x0000000800053202 */ /* 0x021fe20000000f00 */
[----:B------:R-:W-:Y:S02]  /*1310*/  UISETP.EQ.AND UP1, UPT, UR25, 0x8, UPT ;  /* 0x000000081900788c */ /* 0x000fe4000bf22270 */
[----:B------:R-:W-:Y:S02]  /*1320*/  UIMAD UR10, UR10, -0x3, UR15 ;  /* 0xfffffffd0a0a78a4 */ /* 0x000fe4000f8e020f */
[----:B------:R-:W-:-:S02]  /*1330*/  USHF.L.U32 UR9, UR8, 0x2, URZ ;  /* 0x0000000208097899 */ /* 0x000fc400080006ff */
[----:B------:R-:W-:Y:S01]  /*1340*/  USHF.L.U32 UR8, UR10, 0x2, URZ ;  /* 0x000000020a087899 */ /* 0x000fe200080006ff */
[----:B------:R-:W-:Y:S01]  /*1350*/  PLOP3.LUT P1, PT, PT, PT, UP1, 0x80, 0x8 ;  /* 0x000000000008781c */ /* 0x000fe20003f2f018 */
[----:B------:R-:W0:Y:S01]  /*1360*/  LDCU.64 UR6, c[0x0][0x3a0] ;  /* 0x00007400ff0677ac */ /* 0x000e220008000a00 */
[----:B------:R-:W-:Y:S01]  /*1370*/  @P5 IMAD.MOV.U32 R5, RZ, RZ, R9 ;  /* 0x000000ffff055224 */ /* 0x000fe200078e0009 */
[----:B------:R-:W-:Y:S01]  /*1380*/  ISETP.EQ.AND P0, PT, RZ, UR9, PT ;  /* 0x00000009ff007c0c */ /* 0x000fe2000bf02270 */
[----:B------:R-:W-:Y:S01]  /*1390*/  UISETP.EQ.AND UP0, UPT, UR9, 0x4, UPT ;  /* 0x000000040900788c */ /* 0x000fe2000bf02270 */
[----:B------:R-:W-:Y:S01]  /*13a0*/  ISETP.EQ.AND P2, PT, RZ, UR8, PT ;  /* 0x00000008ff007c0c */ /* 0x000fe2000bf42270 */
[----:B------:R-:W-:Y:S02]  /*13b0*/  UISETP.EQ.AND UP1, UPT, UR9, 0x8, UPT ;  /* 0x000000080900788c */ /* 0x000fe4000bf22270 */
[----:B------:R-:W-:Y:S02]  /*13c0*/  UISETP.EQ.AND UP2, UPT, UR8, 0x4, UPT ;  /* 0x000000040800788c */ /* 0x000fe4000bf42270 */
[----:B------:R-:W-:Y:S01]  /*13d0*/  UISETP.EQ.AND UP3, UPT, UR8, 0x8, UPT ;  /* 0x000000080800788c */ /* 0x000fe2000bf62270 */
[----:B------:R-:W-:Y:S01]  /*13e0*/  PLOP3.LUT P4, PT, PT, PT, UP0, 0x80, 0x8 ;  /* 0x000000000008781c */ /* 0x000fe20003f8f008 */
[----:B------:R-:W-:Y:S01]  /*13f0*/  UIMAD UR5, UR5, UR20, URZ ;  /* 0x00000014050572a4 */ /* 0x000fe2000f8e02ff */
[----:B------:R-:W-:Y:S01]  /*1400*/  PLOP3.LUT P5, PT, PT, PT, UP1, 0x80, 0x8 ;  /* 0x000000000008781c */ /* 0x000fe20003faf018 */
[----:B------:R-:W-:Y:S01]  /*1410*/  @P1 IMAD.MOV.U32 R5, RZ, RZ, R10 ;  /* 0x000000ffff051224 */ /* 0x000fe200078e000a */
[----:B------:R-:W-:Y:S01]  /*1420*/  PLOP3.LUT P3, PT, PT, PT, UP2, 0x80, 0x8 ;  /* 0x000000000008781c */ /* 0x000fe20003f6f028 */
[----:B------:R-:W-:Y:S01]  /*1430*/  UIMAD UR5, UR19, UR4, UR5 ;  /* 0x00000004130572a4 */ /* 0x000fe2000f8e0205 */
[----:B------:R-:W-:Y:S01]  /*1440*/  PLOP3.LUT P6, PT, PT, PT, UP3, 0x80, 0x8 ;  /* 0x000000000008781c */ /* 0x000fe20003fcf038 */
[----:B------:R-:W-:Y:S01]  /*1450*/  @P2 IMAD.MOV.U32 R11, RZ, RZ, R8 ;  /* 0x000000ffff0b2224 */ /* 0x000fe200078e0008 */
[----:B0-----:R-:W-:Y:S01]  /*1460*/  UIADD3 UR6, UP0, UP1, UR14, UR6, UR16 ;  /* 0x000000060e067290 */ /* 0x001fe2000f91e010 */
[----:B------:R-:W-:-:S02]  /*1470*/  FFMA R5, R0, R5, RZ ;  /* 0x0000000500057223 */ /* 0x000fc400000000ff */
[----:B------:R-:W-:Y:S01]  /*1480*/  VIADD R3, R3, UR5 ;  /* 0x0000000503037c36 */ /* 0x000fe20008000000 */
[----:B------:R-:W-:Y:S01]  /*1490*/  UIADD3.X UR7, UPT, UPT, UR18, UR7, UR17, UP0, UP1 ;  /* 0x0000000712077290 */ /* 0x000fe200087e2411 */
[----:B------:R-:W-:Y:S02]  /*14a0*/  @P4 MOV R8, R9 ;  /* 0x0000000900084202 */ /* 0x000fe40000000f00 */
[--C-:B------:R-:W-:Y:S01]  /*14b0*/  @P5 IMAD.MOV.U32 R8, RZ, RZ, R10.reuse ;  /* 0x000000ffff085224 */ /* 0x100fe200078e000a */
[----:B------:R-:W-:Y:S01]  /*14c0*/  LEA R4, P0, R2, UR6, 0x2 ;  /* 0x0000000602047c11 */ /* 0x000fe2000f8010ff */
[----:B------:R-:W-:Y:S02]  /*14d0*/  @P3 IMAD.MOV.U32 R11, RZ, RZ, R9 ;  /* 0x000000ffff0b3224 */ /* 0x000fe400078e0009 */
[----:B------:R-:W-:Y:S02]  /*14e0*/  @P6 IMAD.MOV.U32 R11, RZ, RZ, R10 ;  /* 0x000000ffff0b6224 */ /* 0x000fe400078e000a */
[----:B------:R-:W-:Y:S01]  /*14f0*/  FFMA R8, R6, R8, R5 ;  /* 0x0000000806087223 */ /* 0x000fe20000000005 */
[----:B------:R-:W-:-:S03]  /*1500*/  LEA.HI.X R5, R2, UR7, R3, 0x2, P0 ;  /* 0x0000000702057c11 */ /* 0x000fc600080f1403 */
[----:B------:R-:W-:-:S05]  /*1510*/  FFMA R11, R7, R11, R8 ;  /* 0x0000000b070b7223 */ /* 0x000fca0000000008 */
[----:B------:R-:W-:Y:S01]  /*1520*/  STG.E desc[UR38][R4.64], R11 ;  /* 0x0000000b04007986 */ /* 0x000fe2000c101926 */
[----:B------:R-:W-:Y:S05]  /*1530*/  EXIT ;  /* 0x000000000000794d */ /* 0x000fea0003800000 */
.L_x_6:
        /* <DEDUP_REMOVED lines=12> */
.L_x_12:


//--------------------- .text._Z12ssm_conv_f32ILm128ELm4EEvPKfS1_iiiiPfiiil --------------------------
	.section	.text._Z12ssm_conv_f32ILm128ELm4EEvPKfS1_iiiiPfiiil,"ax",@progbits
	.align	128
.text._Z12ssm_conv_f32ILm128ELm4EEvPKfS1_iiiiPfiiil:
        .type           _Z12ssm_conv_f32ILm128ELm4EEvPKfS1_iiiiPfiiil,@function
        .size           _Z12ssm_conv_f32ILm128ELm4EEvPKfS1_iiiiPfiiil,(.L_x_13 - _Z12ssm_conv_f32ILm128ELm4EEvPKfS1_iiiiPfiiil)
        .other          _Z12ssm_conv_f32ILm128ELm4EEvPKfS1_iiiiPfiiil,@"STO_CUDA_ENTRY STV_DEFAULT"
_Z12ssm_conv_f32ILm128ELm4EEvPKfS1_iiiiPfiiil:
[----:B------:R-:W-:Y:S01]  /*0000*/  LDC R1, c[0x0][0x37c] ;  /* 0x0000df00ff017b82 */ /* 0x000fe20000000800 */
[----:B------:R-:W0:Y:S07]  /*0010*/  LDCU.64 UR16, c[0x0][0x3b8] ;  /* 0x00007700ff1077ac */ /* 0x000e2e0008000a00 */
[----:B------:R-:W1:Y:S01]  /*0020*/  S2UR UR9, SR_CTAID.Y ;  /* 0x00000000000979c3 */ /* 0x000e620000002600 */
[----:B------:R-:W2:Y:S01]  /*0030*/  S2R R2, SR_TID.X ;  /* 0x0000000000027919 */ /* 0x000ea20000002100 */
[----:B------:R-:W3:Y:S01]  /*0040*/  LDCU.64 UR12, c[0x0][0x398] ;  /* 0x00007300ff0c77ac */ /* 0x000ee20008000a00 */
[----:B------:R-:W4:Y:S05]  /*0050*/  LDCU.64 UR4, c[0x0][0x388] ;  /* 0x00007100ff0477ac */ /* 0x000f2a0008000a00 */
[----:B------:R-:W5:Y:S01]  /*0060*/  S2UR UR10, SR_CTAID.X ;  /* 0x00000000000a79c3 */ /* 0x000f620000002500 */
[----:B------:R-:W2:Y:S01]  /*0070*/  LDCU UR7, c[0x0][0x3a8] ;  /* 0x00007500ff0777ac */ /* 0x000ea20008000800 */
[----:B------:R-:W2:Y:S06]  /*0080*/  LDCU UR14, c[0x0][0x3b0] ;  /* 0x00007600ff0e77ac */ /* 0x000eac0008000800 */
[----:B------:R-:W2:Y:S01]  /*0090*/  LDC R10, c[0x0][0x394] ;  /* 0x0000e500ff0a7b82 */ /* 0x000ea20000000800 */
[----:B0-----:R-:W-:-:S02]  /*00a0*/  UISETP.GE.U32.AND UP0, UPT, UR16, 0x1, UPT ;  /* 0x000000011000788c */ /* 0x001fc4000bf06070 */
[----:B---3--:R-:W-:Y:S02]  /*00b0*/  USHF.R.S32.HI UR6, URZ, 0x1f, UR13 ;  /* 0x0000001fff067899 */ /* 0x008fe4000801140d */
[----:B------:R-:W-:Y:S02]  /*00c0*/  UISETP.GE.AND.EX UP0, UPT, UR17, URZ, UPT, UP0 ;  /* 0x000000ff1100728c */ /* 0x000fe4000bf06300 */
[----:B-1----:R-:W-:Y:S02]  /*00d0*/  USHF.L.U32 UR9, UR9, 0x7, URZ ;  /* 0x0000000709097899 */ /* 0x002fe400080006ff */
[----:B------:R-:W-:Y:S02]  /*00e0*/  USHF.R.S32.HI UR15, URZ, 0x2, UR13 ;  /* 0x00000002ff0f7899 */ /* 0x000fe4000801140d */
[----:B------:R-:W-:Y:S01]  /*00f0*/  PLOP3.LUT P0, PT, PT, PT, UP0, 0x80, 0x8 ;  /* 0x000000000008781c */ /* 0x000fe20003f0f008 */
[----:B----4-:R-:W-:Y:S02]  /*0100*/  UIMAD.WIDE.U32 UR4, UR9, UR13, UR4 ;  /* 0x0000000d090472a5 */ /* 0x010fe4000f8e0004 */
[----:B-----5:R-:W-:Y:S01]  /*0110*/  UIMAD UR8, UR10, UR12, URZ ;  /* 0x0000000c0a0872a4 */ /* 0x020fe2000f8e02ff */
[----:B--2---:R-:W-:Y:S01]  /*0120*/  IMAD R11, R2, UR15, RZ ;  /* 0x0000000f020b7c24 */ /* 0x004fe2000f8e02ff */
[----:B------:R-:W-:-:S02]  /*0130*/  UIMAD UR12, UR6, UR9, URZ ;  /* 0x00000009060c72a4 */ /* 0x000fc4000f8e02ff */
[----:B------:R-:W-:Y:S01]  /*0140*/  USHF.R.S32.HI UR11, URZ, 0x1f, UR7 ;  /* 0x0000001fff0b7899 */ /* 0x000fe20008011407 */
[----:B------:R-:W-:Y:S01]  /*0150*/  IMAD.U32 R6, RZ, RZ, UR4 ;  /* 0x00000004ff067e24 */ /* 0x000fe2000f8e00ff */
[----:B------:R-:W-:Y:S02]  /*0160*/  UIADD3 UR12, UPT, UPT, UR5, UR12, URZ ;  /* 0x0000000c050c7290 */ /* 0x000fe4000fffe0ff */
[----:B------:R-:W-:Y:S01]  /*0170*/  IMAD.U32 R7, RZ, RZ, UR5 ;  /* 0x00000005ff077e24 */ /* 0x000fe2000f8e00ff */
[----:B------:R-:W-:Y:S01]  /*0180*/  SHF.R.S32.HI R0, RZ, 0x1f, R10 ;  /* 0x0000001fff007819 */ /* 0x000fe2000001140a */
[----:B------:R-:W-:Y:S02]  /*0190*/  UIMAD UR10, UR10, UR14, URZ ;  /* 0x0000000e0a0a72a4 */ /* 0x000fe4000f8e02ff */
[----:B------:R-:W-:Y:S01]  /*01a0*/  UIMAD.WIDE.U32 UR6, UR9, UR7, URZ ;  /* 0x00000007090672a5 */ /* 0x000fe2000f8e00ff */
[----:B------:R-:W-:Y:S01]  /*01b0*/  IMAD.U32 R5, RZ, RZ, UR12 ;  /* 0x0000000cff057e24 */ /* 0x000fe2000f8e00ff */
[----:B------:R-:W-:-:S02]  /*01c0*/  UIMAD UR13, UR11, UR9, URZ ;  /* 0x000000090b0d72a4 */ /* 0x000fc4000f8e02ff */
[----:B------:R-:W-:Y:S01]  /*01d0*/  IMAD R21, R0, UR9, RZ ;  /* 0x0000000900157c24 */ /* 0x000fe2000f8e02ff */
[----:B------:R-:W-:Y:S09]  /*01e0*/  @!P0 EXIT ;  /* 0x000000000000894d */ /* 0x000ff20003800000 */
[----:B------:R-:W0:Y:S01]  /*01f0*/  LDC R7, c[0x0][0x3b8] ;  /* 0x0000ee00ff077b82 */ /* 0x000e220000000800 */
[----:B------:R-:W1:Y:S01]  /*0200*/  LDCU.64 UR18, c[0x0][0x358] ;  /* 0x00006b00ff1277ac */ /* 0x000e620008000a00 */
[----:B------:R-:W-:Y:S01]  /*0210*/  IMAD.MOV.U32 R4, RZ, RZ, R6 ;  /* 0x000000ffff047224 */ /* 0x000fe200078e0006 */
[----:B------:R-:W2:Y:S03]  /*0220*/  LDCU UR12, c[0x0][0x3ac] ;  /* 0x00007580ff0c77ac */ /* 0x000ea60008000800 */
[----:B------:R-:W-:Y:S02]  /*0230*/  IMAD.WIDE R4, R11, 0x4, R4 ;  /* 0x000000040b047825 */ /* 0x000fe400078e0204 */
[----:B------:R-:W3:Y:S01]  /*0240*/  LDC.64 R8, c[0x0][0x380] ;  /* 0x0000e000ff087b82 */ /* 0x000ee20000000a00 */
[----:B------:R-:W-:Y:S01]  /*0250*/  UISETP.NE.U32.AND UP0, UPT, UR16, 0x1, UPT ;  /* 0x000000011000788c */ /* 0x000fe2000bf05070 */
[----:B------:R-:W-:Y:S01]  /*0260*/  IMAD.WIDE.U32 R18, R10, UR9, RZ ;  /* 0x000000090a127c25 */ /* 0x000fe2000f8e00ff */
[----:B------:R-:W-:-:S02]  /*0270*/  USHF.R.S32.HI UR14, URZ, 0x1f, UR8 ;  /* 0x0000001fff0e7899 */ /* 0x000fc40008011408 */
[----:B------:R-:W-:Y:S01]  /*0280*/  UISETP.NE.AND.EX UP0, UPT, UR17, URZ, UPT, UP0 ;  /* 0x000000ff1100728c */ /* 0x000fe2000bf05300 */
[----:B------:R-:W-:Y:S01]  /*0290*/  IMAD.IADD R21, R19, 0x1, R21 ;  /* 0x0000000113157824 */ /* 0x000fe200078e0215 */
[----:B------:R-:W-:Y:S01]  /*02a0*/  USHF.R.S32.HI UR11, URZ, 0x1f, UR10 ;  /* 0x0000001fff0b7899 */ /* 0x000fe2000801140a */
[----:B-1----:R-:W5:Y:S04]  /*02b0*/  LDG.E.CONSTANT R0, desc[UR18][R4.64] ;  /* 0x0000001204007981 */ /* 0x002f68000c1e9900 */
[----:B------:R-:W5:Y:S01]  /*02c0*/  LDG.E.CONSTANT R16, desc[UR18][R4.64+0x4] ;  /* 0x0000041204107981 */ /* 0x000f62000c1e9900 */
[----:B0-----:R-:W-:Y:S02]  /*02d0*/  LOP3.LUT R6, R7, 0x1, RZ, 0xc0, !PT ;  /* 0x0000000107067812 */ /* 0x001fe400078ec0ff */
[----:B------:R-:W-:Y:S01]  /*02e0*/  SHF.R.S32.HI R7, RZ, 0x2, R10 ;  /* 0x00000002ff077819 */ /* 0x000fe2000001140a */
[----:B------:R-:W5:Y:S04]  /*02f0*/  LDG.E.CONSTANT R15, desc[UR18][R4.64+0x8] ;  /* 0x00000812040f7981 */ /* 0x000f68000c1e9900 */
[----:B------:R3:W5:Y:S01]  /*0300*/  LDG.E.CONSTANT R14, desc[UR18][R4.64+0xc] ;  /* 0x00000c12040e7981 */ /* 0x000762000c1e9900 */
[----:B------:R-:W-:Y:S01]  /*0310*/  ISETP.NE.U32.AND P0, PT, R6, 0x1, PT ;  /* 0x000000010600780c */ /* 0x000fe20003f05070 */
[----:B------:R-:W-:Y:S01]  /*0320*/  IMAD R17, R7, R2, RZ ;  /* 0x0000000207117224 */ /* 0x000fe200078e02ff */
[----:B--2---:R-:W-:Y:S01]  /*0330*/  USHF.R.S32.HI UR9, URZ, 0x2, UR12 ;  /* 0x00000002ff097899 */ /* 0x004fe2000801140c */
[----:B------:R-:W-:-:S02]  /*0340*/  CS2R R12, SRZ ;  /* 0x00000000000c7805 */ /* 0x000fc4000001ff00 */
[----:B------:R-:W-:Y:S02]  /*0350*/  CS2R R10, SRZ ;  /* 0x00000000000a7805 */ /* 0x000fe4000001ff00 */
[----:B------:R-:W-:Y:S01]  /*0360*/  ISETP.NE.U32.AND.EX P0, PT, RZ, RZ, PT, P0 ;  /* 0x000000ffff00720c */ /* 0x000fe20003f05100 */
[----:B------:R-:W-:Y:S01]  /*0370*/  UIADD3 UR13, UPT, UPT, UR7, UR13, URZ ;  /* 0x0000000d070d7290 */ /* 0x000fe2000fffe0ff */
[----:B------:R-:W-:Y:S01]  /*0380*/  UMOV UR4, URZ ;  /* 0x000000ff00047c82 */ /* 0x000fe20008000000 */
[----:B---3--:R-:W-:Y:S01]  /*0390*/  IADD3 R4, P1, P2, R18, UR8, R8 ;  /* 0x0000000812047c10 */ /* 0x008fe2000fa3e008 */
[----:B------:R-:W-:Y:S01]  /*03a0*/  UMOV UR5, URZ ;  /* 0x000000ff00057c82 */ /* 0x000fe20008000000 */
[----:B------:R-:W-:Y:S02]  /*03b0*/  USHF.R.S32.HI UR12, URZ, 0x1f, UR9 ;  /* 0x0000001fff0c7899 */ /* 0x000fe40008011409 */
[----:B------:R-:W-:-:S03]  /*03c0*/  IADD3.X R5, PT, PT, R21, UR14, R9, P1, P2 ;  /* 0x0000000e15057c10 */ /* 0x000fc60008fe4409 */
[----:B------:R-:W-:Y:S01]  /*03d0*/  IMAD.WIDE R4, R17, 0x4, R4 ;  /* 0x0000000411047825 */ /* 0x000fe200078e0204 */
[----:B------:R-:W-:Y:S06]  /*03e0*/  BRA.U !UP0, `(.L_x_7) ;  /* 0x0000000508887547 */ /* 0x000fec000b800000 */
[----:B------:R-:W0:Y:S01]  /*03f0*/  LDC.64 R6, c[0x0][0x3a0] ;  /* 0x0000e800ff067b82 */ /* 0x000e220000000a00 */
[----:B------:R-:W-:Y:S01]  /*0400*/  IMAD.MOV.U32 R20, RZ, RZ, R18 ;  /* 0x000000ffff147224 */ /* 0x000fe200078e0012 */
[----:B------:R-:W-:Y:S01]  /*0410*/  ULOP3.LUT UR4, UR16, 0xfffffffe, URZ, 0xc0, !UPT ;  /* 0xfffffffe10047892 */ /* 0x000fe2000f8ec0ff */
[----:B------:R-:W-:Y:S01]  /*0420*/  IMAD.MOV.U32 R24, RZ, RZ, RZ ;  /* 0x000000ffff187224 */ /* 0x000fe200078e00ff */
[----:B------:R-:W-:Y:S01]  /*0430*/  ULOP3.LUT UR5, UR17, 0x7fffffff, URZ, 0xc0, !UPT ;  /* 0x7fffffff11057892 */ /* 0x000fe2000f8ec0ff */
[----:B------:R-:W-:Y:S01]  /*0440*/  IMAD.WIDE R20, R17, 0x4, R20 ;  /* 0x0000000411147825 */ /* 0x000fe200078e0214 */
[----:B------:R-:W-:Y:S02]  /*0450*/  LEA R17, P3, R2, UR6, 0x2 ;  /* 0x0000000602117c11 */ /* 0x000fe4000f8610ff */
[----:B------:R-:W-:Y:S01]  /*0460*/  IADD3 R18, P1, P2, R20, UR8, R8 ;  /* 0x0000000814127c10 */ /* 0x000fe2000fa3e008 */
[----:B------:R-:W-:Y:S01]  /*0470*/  HFMA2 R20, -RZ, RZ, 0, 0 ;  /* 0x00000000ff147431 */ /* 0x000fe200000001ff */
[----:B------:R-:W-:-:S02]  /*0480*/  LEA.HI.X R8, R2, UR13, RZ, 0x2, P3 ;  /* 0x0000000d02087c11 */ /* 0x000fc400098f14ff */
[----:B------:R-:W-:Y:S02]  /*0490*/  IADD3.X R9, PT, PT, R21, UR14, R9, P1, P2 ;  /* 0x0000000e15097c10 */ /* 0x000fe40008fe4409 */
[----:B0-----:R-:W-:Y:S02]  /*04a0*/  IADD3 R17, P4, P5, R17, UR10, R6 ;  /* 0x0000000a11117c10 */ /* 0x001fe4000fd9e006 */
[----:B------:R-:W-:Y:S02]  /*04b0*/  IADD3 R6, P3, PT, R18, 0x10, RZ ;  /* 0x0000001012067810 */ /* 0x000fe40007f7e0ff */
[----:B------:R-:W-:-:S03]  /*04c0*/  IADD3.X R19, PT, PT, R8, UR11, R7, P4, P5 ;  /* 0x0000000b08137c10 */ /* 0x000fc6000a7ea407 */
[----:B------:R-:W-:-:S08]  /*04d0*/  IMAD.X R27, RZ, RZ, R9, P3 ;  /* 0x000000ffff1b7224 */ /* 0x000fd000018e0609 */
.L_x_8:
[----:B------:R-:W-:-:S04]  /*04e0*/  ISETP.NE.U32.AND P1, PT, R24, RZ, PT ;  /* 0x000000ff1800720c */ /* 0x000fc80003f25070 */
[----:B------:R-:W-:-:S13]  /*04f0*/  ISETP.NE.AND.EX P1, PT, R20, RZ, PT, P1 ;  /* 0x000000ff1400720c */ /* 0x000fda0003f25310 */
[----:B------:R-:W2:Y:S04]  /*0500*/  @!P1 LDG.E.CONSTANT R23, desc[UR18][R4.64] ;  /* 0x0000001204179981 */ /* 0x000ea8000c1e9900 */
[----:B------:R-:W3:Y:S04]  /*0510*/  @!P1 LDG.E.CONSTANT R8, desc[UR18][R4.64+0x4] ;  /* 0x0000041204089981 */ /* 0x000ee8000c1e9900 */
[----:B------:R-:W4:Y:S04]  /*0520*/  @!P1 LDG.E.CONSTANT R18, desc[UR18][R4.64+0x8] ;  /* 0x0000081204129981 */ /* 0x000f28000c1e9900 */
[----:B------:R-:W4:Y:S01]  /*0530*/  @!P1 LDG.E.CONSTANT R22, desc[UR18][R4.64+0xc] ;  /* 0x00000c1204169981 */ /* 0x000f22000c1e9900 */
[----:B------:R-:W-:-:S04]  /*0540*/  LEA R7, R24, 0xfffffffc, 0x2 ;  /* 0xfffffffc18077811 */ /* 0x000fc800078e10ff */
[----:B------:R-:W-:Y:S01]  /*0550*/  LOP3.LUT R25, R7, 0xc, RZ, 0xc0, !PT ;  /* 0x0000000c07197812 */ /* 0x000fe200078ec0ff */
[----:B------:R-:W-:-:S03]  /*0560*/  IMAD.MOV.U32 R7, RZ, RZ, R27 ;  /* 0x000000ffff077224 */ /* 0x000fc600078e001b */
[C---:B------:R-:W-:Y:S02]  /*0570*/  ISETP.EQ.AND P2, PT, R25.reuse, RZ, !P1 ;  /* 0x000000ff1900720c */ /* 0x040fe40004f42270 */
[C---:B------:R-:W-:Y:S01]  /*0580*/  ISETP.EQ.AND P3, PT, R25.reuse, 0x4, !P1 ;  /* 0x000000041900780c */ /* 0x040fe20004f62270 */
[----:B------:R-:W4:Y:S01]  /*0590*/  LDG.E.CONSTANT R21, desc[UR18][R6.64] ;  /* 0x0000001206157981 */ /* 0x000f22000c1e9900 */
[C---:B------:R-:W-:Y:S02]  /*05a0*/  ISETP.EQ.AND P4, PT, R25.reuse, 0x8, !P1 ;  /* 0x000000081900780c */ /* 0x040fe40004f82270 */
[----:B------:R-:W-:-:S07]  /*05b0*/  ISETP.EQ.AND P5, PT, R25, 0xc, !P1 ;  /* 0x0000000c1900780c */ /* 0x000fce0004fa2270 */
[----:B--2---:R-:W-:Y:S02]  /*05c0*/  @P2 IMAD.MOV.U32 R9, RZ, RZ, R23 ;  /* 0x000000ffff092224 */ /* 0x004fe400078e0017 */
[----:B---3--:R-:W-:Y:S02]  /*05d0*/  @P3 IMAD.MOV.U32 R9, RZ, RZ, R8 ;  /* 0x000000ffff093224 */ /* 0x008fe400078e0008 */
[----:B----4-:R-:W-:Y:S02]  /*05e0*/  @P4 IMAD.MOV.U32 R9, RZ, RZ, R18 ;  /* 0x000000ffff094224 */ /* 0x010fe400078e0012 */
[----:B------:R-:W-:-:S06]  /*05f0*/  @P5 IMAD.MOV.U32 R9, RZ, RZ, R22 ;  /* 0x000000ffff095224 */ /* 0x000fcc00078e0016 */
[----:B------:R-:W2:Y:S01]  /*0600*/  @P1 LDG.E.CONSTANT R9, desc[UR18][R6.64+-0x4] ;  /* 0xfffffc1206091981 */ /* 0x000ea2000c1e9900 */
[----:B------:R-:W-:Y:S02]  /*0610*/  SHF.L.U32 R26, R24, 0x2, RZ ;  /* 0x00000002181a7819 */ /* 0x000fe400000006ff */
[C---:B------:R-:W-:Y:S02]  /*0620*/  ISETP.EQ.AND P5, PT, R25.reuse, RZ, P1 ;  /* 0x000000ff1900720c */ /* 0x040fe40000fa2270 */
[C---:B------:R-:W-:Y:S02]  /*0630*/  ISETP.EQ.AND P2, PT, R25.reuse, 0x4, P1 ;  /* 0x000000041900780c */ /* 0x040fe40000f42270 */
[C---:B------:R-:W-:Y:S02]  /*0640*/  ISETP.EQ.AND P3, PT, R25.reuse, 0x8, P1 ;  /* 0x000000081900780c */ /* 0x040fe40000f62270 */
[----:B------:R-:W-:Y:S01]  /*0650*/  ISETP.EQ.AND P4, PT, R25, 0xc, P1 ;  /* 0x0000000c1900780c */ /* 0x000fe20000f82270 */
[----:B------:R-:W-:-:S02]  /*0660*/  VIADD R25, R26, 0x4 ;  /* 0x000000041a197836 */ /* 0x000fc40000000000 */
[----:B------:R-:W-:-:S03]  /*0670*/  @!P1 IMAD.MOV.U32 R13, RZ, RZ, R23 ;  /* 0x000000ffff0d9224 */ /* 0x000fc600078e0017 */
[----:B------:R-:W-:Y:S01]  /*0680*/  LOP3.LUT R23, R25, 0xc, RZ, 0xc0, !PT ;  /* 0x0000000c19177812 */ /* 0x000fe200078ec0ff */
[----:B------:R-:W-:Y:S01]  /*0690*/  @!P1 IMAD.MOV.U32 R12, RZ, RZ, R8 ;  /* 0x000000ffff0c9224 */ /* 0x000fe200078e0008 */
[----:B------:R-:W-:Y:S01]  /*06a0*/  LOP3.LUT R8, R26, 0x8, RZ, 0xc0, !PT ;  /* 0x000000081a087812 */ /* 0x000fe200078ec0ff */
[----:B------:R-:W-:Y:S01]  /*06b0*/  @!P1 IMAD.MOV.U32 R11, RZ, RZ, R18 ;  /* 0x000000ffff0b9224 */ /* 0x000fe200078e0012 */
[C---:B------:R-:W-:Y:S01]  /*06c0*/  ISETP.EQ.AND P6, PT, R23.reuse, RZ, PT ;  /* 0x000000ff1700720c */ /* 0x040fe20003fc2270 */
[----:B------:R-:W-:Y:S01]  /*06d0*/  @!P1 IMAD.MOV.U32 R10, RZ, RZ, R22 ;  /* 0x000000ffff0a9224 */ /* 0x000fe200078e0016 */
[----:B------:R-:W-:Y:S01]  /*06e0*/  ISETP.EQ.AND P1, PT, R23, 0x4, PT ;  /* 0x000000041700780c */ /* 0x000fe20003f22270 */
[----:B------:R-:W-:Y:S02]  /*06f0*/  IMAD.U32 R22, RZ, RZ, UR9 ;  /* 0x00000009ff167e24 */ /* 0x000fe4000f8e00ff */
[----:B--2---:R-:W-:Y:S01]  /*0700*/  @P5 IMAD.MOV.U32 R13, RZ, RZ, R9 ;  /* 0x000000ffff0d5224 */ /* 0x004fe200078e0009 */
[----:B------:R-:W-:-:S02]  /*0710*/  ISETP.EQ.AND P5, PT, R8, RZ, PT ;  /* 0x000000ff0800720c */ /* 0x000fc40003fa2270 */
[----:B------:R-:W-:Y:S02]  /*0720*/  @P2 MOV R12, R9 ;  /* 0x00000009000c2202 */ /* 0x000fe40000000f00 */
[----:B------:R-:W-:Y:S01]  /*0730*/  ISETP.EQ.AND P2, PT, R8, 0x8, PT ;  /* 0x000000080800780c */ /* 0x000fe20003f42270 */
[--C-:B------:R-:W-:Y:S01]  /*0740*/  @P3 IMAD.MOV.U32 R11, RZ, RZ, R9.reuse ;  /* 0x000000ffff0b3224 */ /* 0x100fe200078e0009 */
[C---:B------:R-:W-:Y:S01]  /*0750*/  ISETP.EQ.AND P3, PT, R23.reuse, 0x8, PT ;  /* 0x000000081700780c */ /* 0x040fe20003f62270 */
[----:B------:R-:W-:Y:S01]  /*0760*/  @P4 IMAD.MOV.U32 R10, RZ, RZ, R9 ;  /* 0x000000ffff0a4224 */ /* 0x000fe200078e0009 */
[----:B------:R-:W-:Y:S02]  /*0770*/  LOP3.LUT R8, R26, 0x8, RZ, 0xc, !PT ;  /* 0x000000081a087812 */ /* 0x000fe400078e0cff */
[----:B------:R-:W-:Y:S01]  /*0780*/  ISETP.EQ.AND P4, PT, R23, 0xc, PT ;  /* 0x0000000c1700780c */ /* 0x000fe20003f82270 */
[--C-:B------:R-:W-:Y:S01]  /*0790*/  @P6 IMAD.MOV.U32 R25, RZ, RZ, R13.reuse ;  /* 0x000000ffff196224 */ /* 0x100fe200078e000d */
[C---:B------:R-:W-:Y:S01]  /*07a0*/  ISETP.EQ.AND P6, PT, R8.reuse, RZ, PT ;  /* 0x000000ff0800720c */ /* 0x040fe20003fc2270 */
[----:B------:R-:W-:Y:S01]  /*07b0*/  @P1 IMAD.MOV.U32 R25, RZ, RZ, R12 ;  /* 0x000000ffff191224 */ /* 0x000fe200078e000c */
[----:B------:R-:W-:Y:S01]  /*07c0*/  ISETP.EQ.AND P1, PT, R8, 0x8, PT ;  /* 0x000000080800780c */ /* 0x000fe20003f22270 */
[----:B------:R-:W-:-:S02]  /*07d0*/  @P5 IMAD.MOV.U32 R23, RZ, RZ, R13 ;  /* 0x000000ffff175224 */ /* 0x000fc400078e000d */
[----:B------:R-:W-:Y:S02]  /*07e0*/  @P2 IMAD.MOV.U32 R23, RZ, RZ, R11 ;  /* 0x000000ffff172224 */ /* 0x000fe400078e000b */
[----:B------:R-:W-:Y:S02]  /*07f0*/  @P3 MOV R25, R11 ;  /* 0x0000000b00193202 */ /* 0x000fe40000000f00 */
[----:B-----5:R-:W-:Y:S02]  /*0800*/  FFMA R23, R0, R23, RZ ;  /* 0x0000001700177223 */ /* 0x020fe400000000ff */
[----:B------:R-:W-:Y:S02]  /*0810*/  @P4 IMAD.MOV.U32 R25, RZ, RZ, R10 ;  /* 0x000000ffff194224 */ /* 0x000fe400078e000a */
[----:B------:R-:W-:Y:S02]  /*0820*/  @P6 IMAD.MOV.U32 R27, RZ, RZ, R13 ;  /* 0x000000ffff1b6224 */ /* 0x000fe400078e000d */
[----:B------:R-:W-:Y:S01]  /*0830*/  FFMA R8, R16, R25, R23 ;  /* 0x0000001910087223 */ /* 0x000fe20000000017 */
[----:B------:R-:W-:-:S02]  /*0840*/  @P1 IMAD.MOV.U32 R27, RZ, RZ, R11 ;  /* 0x000000ffff1b1224 */ /* 0x000fc400078e000b */
[----:B------:R-:W-:Y:S01]  /*0850*/  FFMA R25, R0, R25, RZ ;  /* 0x0000001900197223 */ /* 0x000fe200000000ff */
[----:B------:R-:W-:Y:S02]  /*0860*/  IMAD.U32 R26, RZ, RZ, UR9 ;  /* 0x00000009ff1a7e24 */ /* 0x000fe4000f8e00ff */
[CC--:B------:R-:W-:Y:S01]  /*0870*/  FFMA R23, R15.reuse, R27.reuse, R8 ;  /* 0x0000001b0f177223 */ /* 0x0c0fe20000000008 */
[----:B------:R-:W-:Y:S01]  /*0880*/  FFMA R18, R16, R27, R25 ;  /* 0x0000001b10127223 */ /* 0x000fe20000000019 */
[----:B------:R-:W-:Y:S01]  /*0890*/  IMAD.U32 R27, RZ, RZ, UR12 ;  /* 0x0000000cff1b7e24 */ /* 0x000fe2000f8e00ff */
[----:B------:R-:W-:Y:S01]  /*08a0*/  LEA R8, P1, R22, R17, 0x2 ;  /* 0x0000001116087211 */ /* 0x000fe200078210ff */
[-C--:B------:R-:W-:Y:S01]  /*08b0*/  FFMA R23, R14, R9.reuse, R23 ;  /* 0x000000090e177223 */ /* 0x080fe20000000017 */
[----:B------:R-:W-:Y:S02]  /*08c0*/  FFMA R25, R15, R9, R18 ;  /* 0x000000090f197223 */ /* 0x000fe40000000012 */
[----:B------:R-:W-:-:S02]  /*08d0*/  LEA.HI.X R9, R26, R19, R27, 0x2, P1 ;  /* 0x000000131a097211 */ /* 0x000fc400008f141b */
[----:B------:R-:W-:-:S04]  /*08e0*/  IADD3 R24, P1, PT, R24, 0x2, RZ ;  /* 0x0000000218187810 */ /* 0x000fc80007f3e0ff */
[----:B------:R-:W-:Y:S01]  /*08f0*/  IADD3 R22, P3, PT, R24, -UR4, RZ ;  /* 0x8000000418167c10 */ /* 0x000fe2000ff7e0ff */
[----:B------:R-:W-:-:S03]  /*0900*/  IMAD.X R20, RZ, RZ, R20, P1 ;  /* 0x000000ffff147224 */ /* 0x000fc600008e0614 */
[----:B------:R-:W-:Y:S02]  /*0910*/  ISETP.NE.U32.AND P1, PT, R22, RZ, PT ;  /* 0x000000ff1600720c */ /* 0x000fe40003f25070 */
[----:B------:R-:W-:-:S04]  /*0920*/  IADD3.X R22, PT, PT, R20, ~UR5, RZ, P3, !PT ;  /* 0x8000000514167c10 */ /* 0x000fc80009ffe4ff */
[----:B------:R-:W-:Y:S02]  /*0930*/  ISETP.NE.AND.EX P1, PT, R22, RZ, PT, P1 ;  /* 0x000000ff1600720c */ /* 0x000fe40003f25310 */
[----:B------:R-:W-:Y:S01]  /*0940*/  MOV R18, R17 ;  /* 0x0000001100127202 */ /* 0x000fe20000000f00 */
[----:B------:R-:W-:Y:S01]  /*0950*/  FFMA R25, R14, R21, R25 ;  /* 0x000000150e197223 */ /* 0x000fe20000000019 */
[----:B------:R-:W-:Y:S01]  /*0960*/  IMAD.U32 R22, RZ, RZ, UR9 ;  /* 0x00000009ff167e24 */ /* 0x000fe2000f8e00ff */
[----:B------:R-:W-:Y:S02]  /*0970*/  IADD3 R6, P3, PT, R6, 0x8, RZ ;  /* 0x0000000806067810 */ /* 0x000fe40007f7e0ff */
[----:B------:R0:W-:Y:S01]  /*0980*/  STG.E desc[UR18][R18.64], R23 ;  /* 0x0000001712007986 */ /* 0x0001e2000c101912 */
[----:B------:R-:W-:-:S03]  /*0990*/  LEA R17, P4, R26, R17, 0x3 ;  /* 0x000000111a117211 */ /* 0x000fc600078818ff */
[----:B------:R1:W-:Y:S01]  /*09a0*/  STG.E desc[UR18][R8.64], R25 ;  /* 0x0000001908007986 */ /* 0x0003e2000c101912 */
[----:B------:R-:W-:Y:S02]  /*09b0*/  IMAD.X R27, RZ, RZ, R7, P3 ;  /* 0x000000ffff1b7224 */ /* 0x000fe400018e0607 */
[--C-:B------:R-:W-:Y:S02]  /*09c0*/  @P5 IMAD.MOV.U32 R13, RZ, RZ, R21.reuse ;  /* 0x000000ffff0d5224 */ /* 0x100fe400078e0015 */
[----:B0-----:R-:W-:Y:S02]  /*09d0*/  IMAD.U32 R18, RZ, RZ, UR12 ;  /* 0x0000000cff127e24 */ /* 0x001fe4000f8e00ff */
[----:B------:R-:W-:-:S03]  /*09e0*/  @P2 IMAD.MOV.U32 R11, RZ, RZ, R21 ;  /* 0x000000ffff0b2224 */ /* 0x000fc600078e0015 */
[----:B------:R-:W-:Y:S01]  /*09f0*/  LEA.HI.X R19, R22, R19, R18, 0x3, P4 ;  /* 0x0000001316137211 */ /* 0x000fe200020f1c12 */
[----:B-1----:R-:W-:Y:S06]  /*0a00*/  @P1 BRA `(.L_x_8) ;  /* 0xfffffff800b41947 */ /* 0x002fec000383ffff */
.L_x_7:
[----:B------:R-:W-:Y:S05]  /*0a10*/  @P0 EXIT ;  /* 0x000000000000094d */ /* 0x000fea0003800000 */
[----:B------:R-:W-:Y:S01]  /*0a20*/  ISETP.NE.U32.AND P0, PT, RZ, UR4, PT ;  /* 0x00000004ff007c0c */ /* 0x000fe2000bf05070 */
[----:B------:R-:W-:Y:S02]  /*0a30*/  USHF.L.U32 UR8, UR4, 0x2, URZ ;  /* 0x0000000204087899 */ /* 0x000fe400080006ff */
[----:B------:R-:W-:Y:S02]  /*0a40*/  USHF.L.U64.HI UR7, UR4, 0x2, UR5 ;  /* 0x0000000204077899 */ /* 0x000fe40008010205 */
[----:B------:R-:W-:Y:S01]  /*0a50*/  ISETP.NE.AND.EX P0, PT, RZ, UR5, PT, P0 ;  /* 0x00000005ff007c0c */ /* 0x000fe2000bf05300 */
[----:B------:R-:W0:-:S12]  /*0a60*/  LDCU.64 UR16, c[0x0][0x3a0] ;  /* 0x00007400ff1077ac */ /* 0x000e180008000a00 */
[----:B------:R-:W-:-:S04]  /*0a70*/  @P0 IADD3 R6, P1, PT, R4, UR8, RZ ;  /* 0x0000000804060c10 */ /* 0x000fc8000ff3e0ff */
[----:B------:R-:W-:-:S06]  /*0a80*/  @P0 IADD3.X R7, PT, PT, R5, UR7, RZ, P1, !PT ;  /* 0x0000000705070c10 */ /* 0x000fcc0008ffe4ff */
[----:B------:R-:W2:Y:S01]  /*0a90*/  @P0 LDG.E.CONSTANT R7, desc[UR18][R6.64+0xc] ;  /* 0x00000c1206070981 */ /* 0x000ea2000c1e9900 */
[----:B------:R-:W-:-:S04]  /*0aa0*/  UIADD3 UR7, UPT, UPT, UR8, -0x4, URZ ;  /* 0xfffffffc08077890 */ /* 0x000fc8000fffe0ff */
[----:B------:R-:W-:-:S06]  /*0ab0*/  ULOP3.LUT UR14, UR7, 0xc, URZ, 0xc0, !UPT ;  /* 0x0000000c070e7892 */ /* 0x000fcc000f8ec0ff */
[----:B------:R-:W-:Y:S02]  /*0ac0*/  MOV R3, UR14 ;  /* 0x0000000e00037c02 */ /* 0x000fe40008000f00 */
[----:B------:R-:W-:Y:S02]  /*0ad0*/  ISETP.EQ.AND P1, PT, RZ, UR14, P0 ;  /* 0x0000000eff007c0c */ /* 0x000fe40008722270 */
[C---:B------:R-:W-:Y:S02]  /*0ae0*/  ISETP.EQ.AND P3, PT, R3.reuse, 0x8, P0 ;  /* 0x000000080300780c */ /* 0x040fe40000762270 */
[----:B------:R-:W-:-:S09]  /*0af0*/  ISETP.EQ.AND P2, PT, R3, 0x4, P0 ;  /* 0x000000040300780c */ /* 0x000fd20000742270 */
[--C-:B--2---:R-:W-:Y:S02]  /*0b00*/  @P1 IMAD.MOV.U32 R13, RZ, RZ, R7.reuse ;  /* 0x000000ffff0d1224 */ /* 0x104fe400078e0007 */
[--C-:B------:R-:W-:Y:S01]  /*0b10*/  @P3 IMAD.MOV.U32 R11, RZ, RZ, R7.reuse ;  /* 0x000000ffff0b3224 */ /* 0x100fe200078e0007 */
[----:B------:R-:W-:Y:S01]  /*0b20*/  ISETP.EQ.AND P1, PT, R3, 0xc, P0 ;  /* 0x0000000c0300780c */ /* 0x000fe20000722270 */
[--C-:B------:R-:W-:Y:S02]  /*0b30*/  @P2 IMAD.MOV.U32 R12, RZ, RZ, R7.reuse ;  /* 0x000000ffff0c2224 */ /* 0x100fe400078e0007 */
[----:B------:R-:W2:Y:S04]  /*0b40*/  @!P0 LDG.E.CONSTANT R13, desc[UR18][R4.64] ;  /* 0x00000012040d8981 */ /* 0x000ea8000c1e9900 */
[----:B------:R-:W3:Y:S04]  /*0b50*/  @!P0 LDG.E.CONSTANT R11, desc[UR18][R4.64+0x8] ;  /* 0x00000812040b8981 */ /* 0x000ee8000c1e9900 */
[----:B------:R-:W4:Y:S02]  /*0b60*/  @!P0 LDG.E.CONSTANT R12, desc[UR18][R4.64+0x4] ;  /* 0x00000412040c8981 */ /* 0x000f24000c1e9900 */
[----:B------:R-:W-:-:S06]  /*0b70*/  @P1 IMAD.MOV.U32 R10, RZ, RZ, R7 ;  /* 0x000000ffff0a1224 */ /* 0x000fcc00078e0007 */
[----:B------:R1:W4:Y:S01]  /*0b80*/  @!P0 LDG.E.CONSTANT R10, desc[UR18][R4.64+0xc] ;  /* 0x00000c12040a8981 */ /* 0x000322000c1e9900 */
[----:B------:R-:W-:Y:S01]  /*0b90*/  ULOP3.LUT UR7, UR8, 0xc, URZ, 0xc0, !UPT ;  /* 0x0000000c08077892 */ /* 0x000fe2000f8ec0ff */
[----:B------:R-:W-:Y:S01]  /*0ba0*/  ISETP.EQ.AND P6, PT, RZ, UR14, !P0 ;  /* 0x0000000eff007c0c */ /* 0x000fe2000c7c2270 */
[----:B------:R-:W-:Y:S01]  /*0bb0*/  UIADD3 UR8, UPT, UPT, UR8, 0x4, URZ ;  /* 0x0000000408087890 */ /* 0x000fe2000fffe0ff */
[----:B------:R-:W-:Y:S01]  /*0bc0*/  IMAD.U32 R6, RZ, RZ, UR14 ;  /* 0x0000000eff067e24 */ /* 0x000fe2000f8e00ff */
[----:B------:R-:W-:Y:S01]  /*0bd0*/  UISETP.EQ.AND UP0, UPT, UR7, 0x8, UPT ;  /* 0x000000080700788c */ /* 0x000fe2000bf02270 */
[----:B------:R-:W-:Y:S01]  /*0be0*/  IMAD.U32 R8, RZ, RZ, UR14 ;  /* 0x0000000eff087e24 */ /* 0x000fe2000f8e00ff */
[----:B------:R-:W-:Y:S01]  /*0bf0*/  ULOP3.LUT UR8, UR8, 0xc, URZ, 0xc0, !UPT ;  /* 0x0000000c08087892 */ /* 0x000fe2000f8ec0ff */
[----:B------:R-:W-:Y:S01]  /*0c00*/  ISETP.EQ.AND P4, PT, RZ, UR7, PT ;  /* 0x00000007ff007c0c */ /* 0x000fe2000bf82270 */
[----:B------:R-:W-:Y:S01]  /*0c10*/  ULOP3.LUT UR7, UR7, 0x8, URZ, 0x3c, !UPT ;  /* 0x0000000807077892 */ /* 0x000fe2000f8e3cff */
[----:B------:R-:W-:Y:S01]  /*0c20*/  ISETP.EQ.AND P1, PT, R6, 0x4, !P0 ;  /* 0x000000040600780c */ /* 0x000fe20004722270 */
[----:B------:R-:W-:Y:S01]  /*0c30*/  UIMAD UR5, UR5, UR9, URZ ;  /* 0x00000009050572a4 */ /* 0x000fe2000f8e02ff */
[----:B------:R-:W-:Y:S01]  /*0c40*/  PLOP3.LUT P5, PT, PT, PT, UP0, 0x80, 0x8 ;  /* 0x000000000008781c */ /* 0x000fe20003faf008 */
[----:B------:R-:W-:Y:S01]  /*0c50*/  IMAD.U32 R3, RZ, RZ, UR8 ;  /* 0x00000008ff037e24 */ /* 0x000fe2000f8e00ff */
[----:B------:R-:W-:Y:S01]  /*0c60*/  ISETP.EQ.AND P3, PT, RZ, UR8, PT ;  /* 0x00000008ff007c0c */ /* 0x000fe2000bf62270 */
[----:B------:R-:W-:Y:S01]  /*0c70*/  IMAD.U32 R6, RZ, RZ, UR8 ;  /* 0x00000008ff067e24 */ /* 0x000fe2000f8e00ff */
[----:B-1----:R-:W-:Y:S01]  /*0c80*/  MOV R4, UR14 ;  /* 0x0000000e00047c02 */ /* 0x002fe20008000f00 */
[----:B------:R-:W-:Y:S01]  /*0c90*/  IMAD.U32 R9, RZ, RZ, UR9 ;  /* 0x00000009ff097e24 */ /* 0x000fe2000f8e00ff */
[----:B------:R-:W-:Y:S01]  /*0ca0*/  ISETP.EQ.AND P2, PT, R3, 0x4, PT ;  /* 0x000000040300780c */ /* 0x000fe20003f42270 */
[----:B------:R-:W-:-:S02]  /*0cb0*/  UIMAD UR5, UR12, UR4, UR5 ;  /* 0x000000040c0572a4 */ /* 0x000fc4000f8e0205 */
[----:B0-----:R-:W-:-:S04]  /*0cc0*/  UIADD3 UR6, UP0, UP1, UR6, UR16, UR10 ;  /* 0x0000001006067290 */ /* 0x001fc8000f91e00a */
[----:B------:R-:W-:Y:S01]  /*0cd0*/  UIADD3.X UR11, UPT, UPT, UR13, UR17, UR11, UP0, UP1 ;  /* 0x000000110d0b7290 */ /* 0x000fe200087e240b */
[--C-:B--2---:R-:W-:Y:S01]  /*0ce0*/  @P4 IMAD.MOV.U32 R5, RZ, RZ, R13.reuse ;  /* 0x000000ffff054224 */ /* 0x104fe200078e000d */
[----:B------:R-:W-:Y:S01]  /*0cf0*/  ISETP.EQ.AND P4, PT, R4, 0x8, !P0 ;  /* 0x000000080400780c */ /* 0x000fe20004782270 */
[----:B------:R-:W-:Y:S01]  /*0d00*/  @P6 IMAD.MOV.U32 R4, RZ, RZ, R13 ;  /* 0x000000ffff046224 */ /* 0x000fe200078e000d */
[----:B------:R-:W-:Y:S01]  /*0d10*/  ISETP.EQ.AND P6, PT, R6, 0xc, PT ;  /* 0x0000000c0600780c */ /* 0x000fe20003fc2270 */
[----:B---3--:R-:W-:Y:S01]  /*0d20*/  @P5 IMAD.MOV.U32 R5, RZ, RZ, R11 ;  /* 0x000000ffff055224 */ /* 0x008fe200078e000b */
[----:B------:R-:W-:Y:S01]  /*0d30*/  ISETP.EQ.AND P5, PT, R3, 0x8, PT ;  /* 0x000000080300780c */ /* 0x000fe20003fa2270 */
[----:B------:R-:W-:Y:S01]  /*0d40*/  IMAD.U32 R3, RZ, RZ, UR7 ;  /* 0x00000007ff037e24 */ /* 0x000fe2000f8e00ff */
[----:B------:R-:W-:Y:S01]  /*0d50*/  @P3 MOV R6, R13 ;  /* 0x0000000d00063202 */ /* 0x000fe20000000f00 */
[----:B----4-:R-:W-:Y:S01]  /*0d60*/  @P2 IMAD.MOV.U32 R6, RZ, RZ, R12 ;  /* 0x000000ffff062224 */ /* 0x010fe200078e000c */
[----:B------:R-:W-:Y:S01]  /*0d70*/  ISETP.EQ.AND P3, PT, R8, 0xc, !P0 ;  /* 0x0000000c0800780c */ /* 0x000fe20004762270 */
[----:B-----5:R-:W-:Y:S01]  /*0d80*/  FFMA R5, R0, R5, RZ ;  /* 0x0000000500057223 */ /* 0x020fe200000000ff */
[----:B------:R-:W-:Y:S01]  /*0d90*/  ISETP.EQ.AND P2, PT, R3, 0x8, PT ;  /* 0x000000080300780c */ /* 0x000fe20003f42270 */
[----:B------:R-:W-:-:S02]  /*0da0*/  IMAD.MOV.U32 R3, RZ, RZ, RZ ;  /* 0x000000ffff037224 */ /* 0x000fc400078e00ff */
[----:B------:R-:W-:Y:S01]  /*0db0*/  @P1 IMAD.MOV.U32 R4, RZ, RZ, R12 ;  /* 0x000000ffff041224 */ /* 0x000fe200078e000c */
[----:B------:R-:W-:Y:S01]  /*0dc0*/  ISETP.EQ.AND P1, PT, RZ, UR7, PT ;  /* 0x00000007ff007c0c */ /* 0x000fe2000bf22270 */
[--C-:B------:R-:W-:Y:S02]  /*0dd0*/  @P4 IMAD.MOV.U32 R4, RZ, RZ, R11.reuse ;  /* 0x000000ffff044224 */ /* 0x100fe400078e000b */
[----:B------:R-:W-:Y:S01]  /*0de0*/  @P5 IMAD.MOV.U32 R6, RZ, RZ, R11 ;  /* 0x000000ffff065224 */ /* 0x000fe200078e000b */
[----:B------:R-:W-:Y:S01]  /*0df0*/  @P6 MOV R6, R10 ;  /* 0x0000000a00066202 */ /* 0x000fe20000000f00 */
[----:B------:R-:W-:-:S04]  /*0e00*/  IMAD.WIDE.U32 R2, R9, UR4, R2 ;  /* 0x0000000409027c25 */ /* 0x000fc8000f8e0002 */
[----:B------:R-:W-:Y:S02]  /*0e10*/  @P3 IMAD.MOV.U32 R4, RZ, RZ, R10 ;  /* 0x000000ffff043224 */ /* 0x000fe400078e000a */
[----:B------:R-:W-:Y:S01]  /*0e20*/  FFMA R6, R16, R6, R5 ;  /* 0x0000000610067223 */ /* 0x000fe20000000005 */
[----:B------:R-:W-:Y:S02]  /*0e30*/  @P2 IMAD.MOV.U32 R13, RZ, RZ, R11 ;  /* 0x000000ffff0d2224 */ /* 0x000fe400078e000b */
[----:B------:R-:W-:Y:S01]  /*0e40*/  @!P0 IMAD.MOV.U32 R7, RZ, RZ, R4 ;  /* 0x000000ffff078224 */ /* 0x000fe200078e0004 */
[----:B------:R-:W-:Y:S01]  /*0e50*/  LEA R4, P0, R2, UR6, 0x2 ;  /* 0x0000000602047c11 */ /* 0x000fe2000f8010ff */
[----:B------:R-:W-:Y:S02]  /*0e60*/  VIADD R3, R3, UR5 ;  /* 0x0000000503037c36 */ /* 0x000fe40008000000 */
[----:B------:R-:W-:-:S03]  /*0e70*/  FFMA R13, R15, R13, R6 ;  /* 0x0000000d0f0d7223 */ /* 0x000fc60000000006 */
[----:B------:R-:W-:Y:S01]  /*0e80*/  LEA.HI.X R5, R2, UR11, R3, 0x2, P0 ;  /* 0x0000000b02057c11 */ /* 0x000fe200080f1403 */
[----:B------:R-:W-:-:S05]  /*0e90*/  FFMA R13, R14, R7, R13 ;  /* 0x000000070e0d7223 */ /* 0x000fca000000000d */
[----:B------:R-:W-:Y:S01]  /*0ea0*/  STG.E desc[UR18][R4.64], R13 ;  /* 0x0000000d04007986 */ /* 0x000fe2000c101912 */
[----:B------:R-:W-:Y:S05]  /*0eb0*/  EXIT ;  /* 0x000000000000794d */ /* 0x000fea0003800000 */
.L_x_9:
        /* <DEDUP_REMOVED lines=12> */
.L_x_13:


//--------------------- .nv.shared.reserved.0     --------------------------
	.section	.nv.shared.reserved.0,"aw",@nobits
	.weak		__nv_reservedSMEM_offset_0_alias
	.size		__nv_reservedSMEM_offset_0_alias, 0, 64
	.other		__nv_reservedSMEM_offset_0_alias,@"STO_CUDA_RESERVED_SHARED STV_DEFAULT"
__nv_reservedSMEM_offset_0_alias:
	.zero		0
	.zero		64


//--------------------- .nv.constant0._Z23ssm_conv_long_token_f32ILm128ELm3ELl32EEvPKfS1_iiiiPfiiil --------------------------
	.section	.nv.constant0._Z23ssm_conv_long_token_f32ILm128ELm3ELl32EEvPKfS1_iiiiPfiiil,"a",@progbits
	.sectionflags	@""
	.align	4
.nv.constant0._Z23ssm_conv_long_token_f32ILm128ELm3ELl32EEvPKfS1_iiiiPfiiil:
	.zero		960


//--------------------- .nv.constant0._Z23ssm_conv_long_token_f32ILm128ELm4ELl32EEvPKfS1_iiiiPfiiil --------------------------
	.section	.nv.constant0._Z23ssm_conv_long_token_f32ILm128ELm4ELl32EEvPKfS1_iiiiPfiiil,"a",@progbits
	.sectionflags	@""
	.align	4
.nv.constant0._Z23ssm_conv_long_token_f32ILm128ELm4ELl32EEvPKfS1_iiiiPfiiil:
	.zero		960


//--------------------- .nv.constant0._Z12ssm_conv_f32ILm128ELm3EEvPKfS1_iiiiPfiiil --------------------------
	.section	.nv.constant0._Z12ssm_conv_f32ILm128ELm3EEvPKfS1_iiiiPfiiil,"a",@progbits
	.sectionflags	@""
	.align	4
.nv.constant0._Z12ssm_conv_f32ILm128ELm3EEvPKfS1_iiiiPfiiil:
	.zero		960


//--------------------- .nv.constant0._Z12ssm_conv_f32ILm128ELm4EEvPKfS1_iiiiPfiiil --------------------------
	.section	.nv.constant0._Z12ssm_conv_f32ILm128ELm4EEvPKfS1_iiiiPfiiil,"a",@progbits
	.sectionflags	@""
	.align	4
.nv.constant0._Z12ssm_conv_f32ILm128ELm4EEvPKfS1_iiiiPfiiil:
	.zero		960


//--------------------- SYMBOLS --------------------------

	.type		.nv.reservedSmem.offset0,@object
	.size		.nv.reservedSmem.offset0,0x4
